// auto-generated by cutlass_sweep.gemm — config: {"arch": "sm_100", "cluster_m": 1, "cluster_n": 1, "dtype": "e4m3", "dtype_b": "e4m3", "layout": "nt", "stages": 6, "tile_k": 64, "tile_m": 64, "tile_n": 256}
#include "cutlass/cutlass.h"
#include "cutlass/gemm/collective/collective_builder.hpp"
#include "cutlass/gemm/device/gemm_universal_adapter.h"
#include "cutlass/gemm/kernel/gemm_universal.hpp"
#include "cutlass/epilogue/collective/collective_builder.hpp"

using ElemA = cutlass::float_e4m3_t;
using ElemB = cutlass::float_e4m3_t;
using ElemCD = cutlass::float_e4m3_t;
using Acc  = float;
using TileShape    = cute::Shape<cute::_64, cute::_256, cute::_64>;
using ClusterShape = cute::Shape<cute::_1, cute::_1, cute::_1>;

using CollectiveEpilogue = typename cutlass::epilogue::collective::CollectiveBuilder<
    cutlass::arch::Sm100, cutlass::arch::OpClassTensorOp,
    TileShape, ClusterShape,
    cutlass::epilogue::collective::EpilogueTileAuto,
    Acc, Acc,
    ElemCD, cutlass::layout::RowMajor, 128 / cutlass::sizeof_bits<ElemCD>::value,
    ElemCD, cutlass::layout::RowMajor, 128 / cutlass::sizeof_bits<ElemCD>::value,
    cutlass::epilogue::collective::EpilogueScheduleAuto
  >::CollectiveOp;

using CollectiveMainloop = typename cutlass::gemm::collective::CollectiveBuilder<
    cutlass::arch::Sm100, cutlass::arch::OpClassTensorOp,
    ElemA, cutlass::layout::RowMajor, 128 / cutlass::sizeof_bits<ElemA>::value,
    ElemB, cutlass::layout::ColumnMajor, 128 / cutlass::sizeof_bits<ElemB>::value,
    Acc,
    TileShape, ClusterShape,
    cutlass::gemm::collective::StageCount<6>,
    cutlass::gemm::collective::KernelScheduleAuto
  >::CollectiveOp;

using GemmKernel = cutlass::gemm::kernel::GemmUniversal<
    cute::Shape<int,int,int,int>,
    CollectiveMainloop,
    CollectiveEpilogue
>;
using Gemm = cutlass::gemm::device::GemmUniversalAdapter<GemmKernel>;

// Force the device kernel symbol into the cubin without needing a host main.
auto* _anchor = &cutlass::device_kernel<GemmKernel>;


// ===== COMPILED SASS (sm_100a) =====

	.target	sm_100a

	.elftype	@"ET_EXEC"


//--------------------- .note.nv.tkinfo           --------------------------
	.section	.note.nv.tkinfo,"",@"SHT_NOTE"
	.sectionflags	@"SHF_NOTE_NV_TKINFO"
	.tkinfo
        /*0018*/ 	.word	0x00000002
        /*0030*/ 	.string	""
        /*0030*/ 	.string	"ptxas"
        /*0030*/ 	.string	"Cuda compilation tools, release 13.0, V13.0.88"
        /*0030*/ 	.string	"Build cuda_13.0.r13.0/compiler.36424714_0"
        /*0030*/ 	.string	"-arch sm_100a -m 64 "



//--------------------- .note.nv.cuinfo           --------------------------
	.section	.note.nv.cuinfo,"",@"SHT_NOTE"
	.sectionflags	@"SHF_NOTE_NV_CUINFO"
        /*0018*/ 	.short	0x0002
        /*001a*/ 	.short	0x0064
        /*001c*/ 	.short	0x0082
	.zero		2


//--------------------- .nv.info                  --------------------------
	.section	.nv.info,"",@"SHT_CUDA_INFO"
	.align	4


	//----- nvinfo : EIATTR_REGCOUNT
	.align		4
        /*0000*/ 	.byte	0x04, 0x2f
        /*0002*/ 	.short	(.L_20 - .L_19)
	.align		4
.L_19:
        /*0004*/ 	.word	index@(_ZN7cutlass13device_kernelINS_4gemm6kernel13GemmUniversalIN4cute5tupleIJiiiiEEENS1_10collective13CollectiveMmaINS1_35MainloopSm100TmaUmmaWarpSpecializedILi6ELi2ELi4ENS5_IJNS4_1CILi1EEESB_SB_EEEEENS5_IJNSA_ILi64EEENSA_ILi256EEESE_EEENS_12float_e4m3_tENS5_IJlSB_lEEESH_SI_NS4_8TiledMMAINS4_8MMA_AtomIJNS4_10MMA_TraitsINS4_19SM100_MMA_F8F6F4_SSEJSH_SH_fSE_SF_NS4_17integral_constantINS4_4UMMA5MajorELSP_0EEESQ_NSN_INSO_7ScaleInELSR_0EEESS_EEEEEENS4_6LayoutISC_NS5_IJNSA_ILi0EEESW_SW_EEEEENS5_IJNS4_10UnderscoreESZ_SZ_EEEEENS4_13SM90_TMA_LOADENS4_14ComposedLayoutINS4_7SwizzleILi2ELi4ELi3EEENS4_18smem_ptr_flag_bitsILi8EEENSV_INS5_IJNSA_ILi8EEESE_EEENS5_IJSE_SB_EEEEEEEvNS4_8identityES12_S1C_vS1D_EENS_8epilogue10collective18CollectiveEpilogueINS1F_23Sm100TmaWarpSpecializedILi4ELi2ELi32ELb0ELb0EEEJSG_NS5_IJNSV_ISE_SB_EES1K_EEESH_SI_SH_SI_NS1F_6fusion15FusionCallbacksIS1J_NS1M_17LinearCombinationISH_fSH_fLNS_15FloatRoundStyleE2EEESG_S1L_JEEENS4_5SM1004TMEM4LOAD26SM100_TMEM_LOAD_16dp32b32xES12_S1C_NS4_39AutoVectorizingCopyWithAssumedAlignmentILi128EEENS4_14SM90_TMA_STOREES1C_S1X_S1X_EEEvvEEEEvNT_6ParamsE)
        /*0008*/ 	.word	0x00000079


	//----- nvinfo : EIATTR_FRAME_SIZE
	.align		4
.L_20:
        /*000c*/ 	.byte	0x04, 0x11
        /*000e*/ 	.short	(.L_22 - .L_21)
	.align		4
.L_21:
        /*0010*/ 	.word	index@($__internal_2_$__cuda_sm10x_tcgen05_guardrail_trap_unallocated_columns_being_dealloced)
        /*0014*/ 	.word	0x00000000


	//----- nvinfo : EIATTR_FRAME_SIZE
	.align		4
.L_22:
        /*0018*/ 	.byte	0x04, 0x11
        /*001a*/ 	.short	(.L_24 - .L_23)
	.align		4
.L_23:
        /*001c*/ 	.word	index@($__internal_1_$__cuda_sm10x_tcgen05_guardrail_trap_phase_invalid_during_alloc)
        /*0020*/ 	.word	0x00000000


	//----- nvinfo : EIATTR_FRAME_SIZE
	.align		4
.L_24:
        /*0024*/ 	.byte	0x04, 0x11
        /*0026*/ 	.short	(.L_26 - .L_25)
	.align		4
.L_25:
        /*0028*/ 	.word	index@($__internal_0_$__cuda_sm10x_tcgen05_guardrail_trap_col_being_dealloced_not_returned_by_alloc)
        /*002c*/ 	.word	0x00000000


	//----- nvinfo : EIATTR_FRAME_SIZE
	.align		4
.L_26:
        /*0030*/ 	.byte	0x04, 0x11
        /*0032*/ 	.short	(.L_28 - .L_27)
	.align		4
.L_27:
        /*0034*/ 	.word	index@(_ZN7cutlass13device_kernelINS_4gemm6kernel13GemmUniversalIN4cute5tupleIJiiiiEEENS1_10collective13CollectiveMmaINS1_35MainloopSm100TmaUmmaWarpSpecializedILi6ELi2ELi4ENS5_IJNS4_1CILi1EEESB_SB_EEEEENS5_IJNSA_ILi64EEENSA_ILi256EEESE_EEENS_12float_e4m3_tENS5_IJlSB_lEEESH_SI_NS4_8TiledMMAINS4_8MMA_AtomIJNS4_10MMA_TraitsINS4_19SM100_MMA_F8F6F4_SSEJSH_SH_fSE_SF_NS4_17integral_constantINS4_4UMMA5MajorELSP_0EEESQ_NSN_INSO_7ScaleInELSR_0EEESS_EEEEEENS4_6LayoutISC_NS5_IJNSA_ILi0EEESW_SW_EEEEENS5_IJNS4_10UnderscoreESZ_SZ_EEEEENS4_13SM90_TMA_LOADENS4_14ComposedLayoutINS4_7SwizzleILi2ELi4ELi3EEENS4_18smem_ptr_flag_bitsILi8EEENSV_INS5_IJNSA_ILi8EEESE_EEENS5_IJSE_SB_EEEEEEEvNS4_8identityES12_S1C_vS1D_EENS_8epilogue10collective18CollectiveEpilogueINS1F_23Sm100TmaWarpSpecializedILi4ELi2ELi32ELb0ELb0EEEJSG_NS5_IJNSV_ISE_SB_EES1K_EEESH_SI_SH_SI_NS1F_6fusion15FusionCallbacksIS1J_NS1M_17LinearCombinationISH_fSH_fLNS_15FloatRoundStyleE2EEESG_S1L_JEEENS4_5SM1004TMEM4LOAD26SM100_TMEM_LOAD_16dp32b32xES12_S1C_NS4_39AutoVectorizingCopyWithAssumedAlignmentILi128EEENS4_14SM90_TMA_STOREES1C_S1X_S1X_EEEvvEEEEvNT_6ParamsE)
        /*0038*/ 	.word	0x00000000


	//----- nvinfo : EIATTR_MIN_STACK_SIZE
	.align		4
.L_28:
        /*003c*/ 	.byte	0x04, 0x12
        /*003e*/ 	.short	(.L_30 - .L_29)
	.align		4
.L_29:
        /*0040*/ 	.word	index@(_ZN7cutlass13device_kernelINS_4gemm6kernel13GemmUniversalIN4cute5tupleIJiiiiEEENS1_10collective13CollectiveMmaINS1_35MainloopSm100TmaUmmaWarpSpecializedILi6ELi2ELi4ENS5_IJNS4_1CILi1EEESB_SB_EEEEENS5_IJNSA_ILi64EEENSA_ILi256EEESE_EEENS_12float_e4m3_tENS5_IJlSB_lEEESH_SI_NS4_8TiledMMAINS4_8MMA_AtomIJNS4_10MMA_TraitsINS4_19SM100_MMA_F8F6F4_SSEJSH_SH_fSE_SF_NS4_17integral_constantINS4_4UMMA5MajorELSP_0EEESQ_NSN_INSO_7ScaleInELSR_0EEESS_EEEEEENS4_6LayoutISC_NS5_IJNSA_ILi0EEESW_SW_EEEEENS5_IJNS4_10UnderscoreESZ_SZ_EEEEENS4_13SM90_TMA_LOADENS4_14ComposedLayoutINS4_7SwizzleILi2ELi4ELi3EEENS4_18smem_ptr_flag_bitsILi8EEENSV_INS5_IJNSA_ILi8EEESE_EEENS5_IJSE_SB_EEEEEEEvNS4_8identityES12_S1C_vS1D_EENS_8epilogue10collective18CollectiveEpilogueINS1F_23Sm100TmaWarpSpecializedILi4ELi2ELi32ELb0ELb0EEEJSG_NS5_IJNSV_ISE_SB_EES1K_EEESH_SI_SH_SI_NS1F_6fusion15FusionCallbacksIS1J_NS1M_17LinearCombinationISH_fSH_fLNS_15FloatRoundStyleE2EEESG_S1L_JEEENS4_5SM1004TMEM4LOAD26SM100_TMEM_LOAD_16dp32b32xES12_S1C_NS4_39AutoVectorizingCopyWithAssumedAlignmentILi128EEENS4_14SM90_TMA_STOREES1C_S1X_S1X_EEEvvEEEEvNT_6ParamsE)
        /*0044*/ 	.word	0x00000000
.L_30:


//--------------------- .nv.compat                --------------------------
	.section	.nv.compat,"",@"SHT_CUDA_COMPAT_INFO"
	.align	4
        /*0000*/ 	.byte	0x02, 0x09, 0x01, 0x00, 0x02, 0x02, 0x02, 0x00, 0x02, 0x05, 0x05, 0x00, 0x03, 0x07, 0x01, 0x01
        /*0010*/ 	.byte	0x02, 0x03, 0x01, 0x00, 0x02, 0x06, 0x01, 0x00, 0x04, 0x0b, 0x08, 0x00, 0x09, 0x00, 0x00, 0x00
        /*0020*/ 	.byte	0x00, 0x00, 0x00, 0x00


//--------------------- .nv.info._ZN7cutlass13device_kernelINS_4gemm6kernel13GemmUniversalIN4cute5tupleIJiiiiEEENS1_10collective13CollectiveMmaINS1_35MainloopSm100TmaUmmaWarpSpecializedILi6ELi2ELi4ENS5_IJNS4_1CILi1EEESB_SB_EEEEENS5_IJNSA_ILi64EEENSA_ILi256EEESE_EEENS_12float_e4m3_tENS5_IJlSB_lEEESH_SI_NS4_8TiledMMAINS4_8MMA_AtomIJNS4_10MMA_TraitsINS4_19SM100_MMA_F8F6F4_SSEJSH_SH_fSE_SF_NS4_17integral_constantINS4_4UMMA5MajorELSP_0EEESQ_NSN_INSO_7ScaleInELSR_0EEESS_EEEEEENS4_6LayoutISC_NS5_IJNSA_ILi0EEESW_SW_EEEEENS5_IJNS4_10UnderscoreESZ_SZ_EEEEENS4_13SM90_TMA_LOADENS4_14ComposedLayoutINS4_7SwizzleILi2ELi4ELi3EEENS4_18smem_ptr_flag_bitsILi8EEENSV_INS5_IJNSA_ILi8EEESE_EEENS5_IJSE_SB_EEEEEEEvNS4_8identityES12_S1C_vS1D_EENS_8epilogue10collective18CollectiveEpilogueINS1F_23Sm100TmaWarpSpecializedILi4ELi2ELi32ELb0ELb0EEEJSG_NS5_IJNSV_ISE_SB_EES1K_EEESH_SI_SH_SI_NS1F_6fusion15FusionCallbacksIS1J_NS1M_17LinearCombinationISH_fSH_fLNS_15FloatRoundStyleE2EEESG_S1L_JEEENS4_5SM1004TMEM4LOAD26SM100_TMEM_LOAD_16dp32b32xES12_S1C_NS4_39AutoVectorizingCopyWithAssumedAlignmentILi128EEENS4_14SM90_TMA_STOREES1C_S1X_S1X_EEEvvEEEEvNT_6ParamsE --------------------------
	.section	.nv.info._ZN7cutlass13device_kernelINS_4gemm6kernel13GemmUniversalIN4cute5tupleIJiiiiEEENS1_10collective13CollectiveMmaINS1_35MainloopSm100TmaUmmaWarpSpecializedILi6ELi2ELi4ENS5_IJNS4_1CILi1EEESB_SB_EEEEENS5_IJNSA_ILi64EEENSA_ILi256EEESE_EEENS_12float_e4m3_tENS5_IJlSB_lEEESH_SI_NS4_8TiledMMAINS4_8MMA_AtomIJNS4_10MMA_TraitsINS4_19SM100_MMA_F8F6F4_SSEJSH_SH_fSE_SF_NS4_17integral_constantINS4_4UMMA5MajorELSP_0EEESQ_NSN_INSO_7ScaleInELSR_0EEESS_EEEEEENS4_6LayoutISC_NS5_IJNSA_ILi0EEESW_SW_EEEEENS5_IJNS4_10UnderscoreESZ_SZ_EEEEENS4_13SM90_TMA_LOADENS4_14ComposedLayoutINS4_7SwizzleILi2ELi4ELi3EEENS4_18smem_ptr_flag_bitsILi8EEENSV_INS5_IJNSA_ILi8EEESE_EEENS5_IJSE_SB_EEEEEEEvNS4_8identityES12_S1C_vS1D_EENS_8epilogue10collective18CollectiveEpilogueINS1F_23Sm100TmaWarpSpecializedILi4ELi2ELi32ELb0ELb0EEEJSG_NS5_IJNSV_ISE_SB_EES1K_EEESH_SI_SH_SI_NS1F_6fusion15FusionCallbacksIS1J_NS1M_17LinearCombinationISH_fSH_fLNS_15FloatRoundStyleE2EEESG_S1L_JEEENS4_5SM1004TMEM4LOAD26SM100_TMEM_LOAD_16dp32b32xES12_S1C_NS4_39AutoVectorizingCopyWithAssumedAlignmentILi128EEENS4_14SM90_TMA_STOREES1C_S1X_S1X_EEEvvEEEEvNT_6ParamsE,"",@"SHT_CUDA_INFO"
	.sectionflags	@""
	.align	4


	//----- nvinfo : EIATTR_CUDA_API_VERSION
	.align		4
        /*0000*/ 	.byte	0x04, 0x37
        /*0002*/ 	.short	(.L_32 - .L_31)
.L_31:
        /*0004*/ 	.word	0x00000082


	//----- nvinfo : EIATTR_KPARAM_INFO
	.align		4
.L_32:
        /*0008*/ 	.byte	0x04, 0x17
        /*000a*/ 	.short	(.L_34 - .L_33)
.L_33:
        /*000c*/ 	.word	0x00000000
        /*0010*/ 	.short	0x0000
        /*0012*/ 	.short	0x0000
        /*0014*/ 	.byte	0x00, 0xf0, 0x01, 0x20


	//----- nvinfo : EIATTR_AT_ENTRY_FRAGMENTS
	.align		4
.L_34:
        /*0018*/ 	.byte	0x04, 0x4f
        /*001a*/ 	.short	(.L_36 - .L_35)


	//   ....[0]....
.L_35:
        /*001c*/ 	.word	0x00000006


	//----- nvinfo : EIATTR_RESERVED_SMEM_USED
	.align		4
.L_36:
        /*0020*/ 	.byte	0x01, 0x41
	.zero		2


	//----- nvinfo : EIATTR_SPARSE_MMA_MASK
	.align		4
        /*0024*/ 	.byte	0x03, 0x50
        /*0026*/ 	.short	0x0000


	//----- nvinfo : EIATTR_TCGEN05_1CTA_USED
	.align		4
        /*0028*/ 	.byte	0x01, 0x51
	.zero		2


	//----- nvinfo : EIATTR_MAXREG_COUNT
	.align		4
        /*002c*/ 	.byte	0x03, 0x1b
        /*002e*/ 	.short	0x00ff


	//----- nvinfo : EIATTR_NUM_BARRIERS
	.align		4
        /*0030*/ 	.byte	0x02, 0x4c
        /*0032*/ 	.byte	0x07
	.zero		1


	//----- nvinfo : EIATTR_EXTERNS
	.align		4
        /*0034*/ 	.byte	0x04, 0x0f
        /*0036*/ 	.short	(.L_38 - .L_37)


	//   ....[0]....
	.align		4
.L_37:
        /*0038*/ 	.word	index@(__assertfail)


	//----- nvinfo : EIATTR_MERCURY_ISA_VERSION
	.align		4
.L_38:
        /*003c*/ 	.byte	0x03, 0x5f
        /*003e*/ 	.short	0x0101


	//----- nvinfo : EIATTR_INT_WARP_WIDE_INSTR_OFFSETS
	.align		4
        /*0040*/ 	.byte	0x04, 0x31
        /*0042*/ 	.short	(.L_40 - .L_39)


	//   ....[0]....
.L_39:
        /*0044*/ 	.word	0x00001e20


	//   ....[1]....
        /*0048*/ 	.word	0x00003900


	//   ....[2]....
        /*004c*/ 	.word	0x00003930


	//   ....[3]....
        /*0050*/ 	.word	0x00003980


	//   ....[4]....
        /*0054*/ 	.word	0x000042a0


	//   ....[5]....
        /*0058*/ 	.word	0x00004300


	//   ....[6]....
        /*005c*/ 	.word	0x000043e0


	//   ....[7]....
        /*0060*/ 	.word	0x00004450


	//   ....[8]....
        /*0064*/ 	.word	0x00004560


	//   ....[9]....
        /*0068*/ 	.word	0x000045f0


	//   ....[10]....
        /*006c*/ 	.word	0x000047c0


	//   ....[11]....
        /*0070*/ 	.word	0x00004920


	//----- nvinfo : EIATTR_COOP_GROUP_MASK_REGIDS
	.align		4
.L_40:
        /*0074*/ 	.byte	0x04, 0x29
        /*0076*/ 	.short	(.L_42 - .L_41)


	//   ....[0]....
.L_41:
        /*0078*/ 	.word	0xffffffff


	//   ....[1]....
        /*007c*/ 	.word	0xffffffff


	//   ....[2]....
        /*0080*/ 	.word	0xffffffff


	//   ....[3]....
        /*0084*/ 	.word	0xffffffff


	//   ....[4]....
        /*0088*/ 	.word	0xffffffff


	//   ....[5]....
        /*008c*/ 	.word	0xffffffff


	//   ....[6]....
        /*0090*/ 	.word	0xffffffff


	//   ....[7]....
        /*0094*/ 	.word	0xffffffff


	//   ....[8]....
        /*0098*/ 	.word	0xffffffff


	//   ....[9]....
        /*009c*/ 	.word	0xffffffff


	//   ....[10]....
        /*00a0*/ 	.word	0xffffffff


	//   ....[11]....
        /*00a4*/ 	.word	0xffffffff


	//   ....[12]....
        /*00a8*/ 	.word	0xffffffff


	//----- nvinfo : EIATTR_COOP_GROUP_INSTR_OFFSETS
	.align		4
.L_42:
        /*00ac*/ 	.byte	0x04, 0x28
        /*00ae*/ 	.short	(.L_44 - .L_43)


	//   ....[0]....
.L_43:
        /*00b0*/ 	.word	0x00000090


	//   ....[1]....
        /*00b4*/ 	.word	0x000004d0


	//   ....[2]....
        /*00b8*/ 	.word	0x00000680


	//   ....[3]....
        /*00bc*/ 	.word	0x00000820


	//   ....[4]....
        /*00c0*/ 	.word	0x00000920


	//   ....[5]....
        /*00c4*/ 	.word	0x00000a90


	//   ....[6]....
        /*00c8*/ 	.word	0x00000c30


	//   ....[7]....
        /*00cc*/ 	.word	0x00001d00


	//   ....[8]....
        /*00d0*/ 	.word	0x00002c00


	//   ....[9]....
        /*00d4*/ 	.word	0x00002e10


	//   ....[10]....
        /*00d8*/ 	.word	0x00002e40


	//   ....[11]....
        /*00dc*/ 	.word	0x000037f0


	//   ....[12]....
        /*00e0*/ 	.word	0x00003a20


	//----- nvinfo : EIATTR_VRC_CTA_INIT_COUNT
	.align		4
.L_44:
        /*00e4*/ 	.byte	0x02, 0x4a
        /*00e6*/ 	.byte	0x80
	.zero		1


	//----- nvinfo : EIATTR_SYSCALL_OFFSETS
	.align		4
        /*00e8*/ 	.byte	0x04, 0x46
        /*00ea*/ 	.short	(.L_46 - .L_45)


	//   ....[0]....
.L_45:
        /*00ec*/ 	.word	0x000053a0


	//   ....[1]....
        /*00f0*/ 	.word	0x000054e0


	//   ....[2]....
        /*00f4*/ 	.word	0x00005ce0


	//   ....[3]....
        /*00f8*/ 	.word	0x00006a80


	//   ....[4]....
        /*00fc*/ 	.word	0x000077e0


	//   ....[5]....
        /*0100*/ 	.word	0x00008570


	//----- nvinfo : EIATTR_MBARRIER_INSTR_OFFSETS
	.align		4
.L_46:
        /*0104*/ 	.byte	0x04, 0x39
        /*0106*/ 	.short	(.L_48 - .L_47)


	//   ....[0]....
.L_47:
        /*0108*/ 	.word	0x000005b0
        /*010c*/ 	.word	0x000000ff
        /*0110*/ 	.word	0x00000000
        /*0114*/ 	.short	0x0100
        /*0116*/ 	.byte	0x05
	.zero		1


	//   ....[1]....
        /*0118*/ 	.word	0x000005c0
        /*011c*/ 	.word	0x000000ff
        /*0120*/ 	.word	0x00000030
        /*0124*/ 	.short	0x0100
        /*0126*/ 	.byte	0x05
	.zero		1


	//   ....[2]....
        /*0128*/ 	.word	0x000005d0
        /*012c*/ 	.word	0x000000ff
        /*0130*/ 	.word	0x00000008
        /*0134*/ 	.short	0x0100
        /*0136*/ 	.byte	0x05
	.zero		1


	//   ....[3]....
        /*0138*/ 	.word	0x000005e0
        /*013c*/ 	.word	0x000000ff
        /*0140*/ 	.word	0x00000038
        /*0144*/ 	.short	0x0100
        /*0146*/ 	.byte	0x05
	.zero		1


	//   ....[4]....
        /*0148*/ 	.word	0x000005f0
        /*014c*/ 	.word	0x000000ff
        /*0150*/ 	.word	0x00000010
        /*0154*/ 	.short	0x0100
        /*0156*/ 	.byte	0x05
	.zero		1


	//   ....[5]....
        /*0158*/ 	.word	0x00000600
        /*015c*/ 	.word	0x000000ff
        /*0160*/ 	.word	0x00000040
        /*0164*/ 	.short	0x0100
        /*0166*/ 	.byte	0x05
	.zero		1


	//   ....[6]....
        /*0168*/ 	.word	0x00000610
        /*016c*/ 	.word	0x000000ff
        /*0170*/ 	.word	0x00000018
        /*0174*/ 	.short	0x0100
        /*0176*/ 	.byte	0x05
	.zero		1


	//   ....[7]....
        /*0178*/ 	.word	0x00000620
        /*017c*/ 	.word	0x000000ff
        /*0180*/ 	.word	0x00000048
        /*0184*/ 	.short	0x0100
        /*0186*/ 	.byte	0x05
	.zero		1


	//   ....[8]....
        /*0188*/ 	.word	0x00000630
        /*018c*/ 	.word	0x000000ff
        /*0190*/ 	.word	0x00000020
        /*0194*/ 	.short	0x0100
        /*0196*/ 	.byte	0x05
	.zero		1


	//   ....[9]....
        /*0198*/ 	.word	0x00000640
        /*019c*/ 	.word	0x000000ff
        /*01a0*/ 	.word	0x00000050
        /*01a4*/ 	.short	0x0100
        /*01a6*/ 	.byte	0x05
	.zero		1


	//   ....[10]....
        /*01a8*/ 	.word	0x00000650
        /*01ac*/ 	.word	0x000000ff
        /*01b0*/ 	.word	0x00000028
        /*01b4*/ 	.short	0x0100
        /*01b6*/ 	.byte	0x05
	.zero		1


	//   ....[11]....
        /*01b8*/ 	.word	0x00000660
        /*01bc*/ 	.word	0x000000ff
        /*01c0*/ 	.word	0x00000058
        /*01c4*/ 	.short	0x0100
        /*01c6*/ 	.byte	0x05
	.zero		1


	//   ....[12]....
        /*01c8*/ 	.word	0x00000790
        /*01cc*/ 	.word	0x000000ff
        /*01d0*/ 	.word	0x00000060
        /*01d4*/ 	.short	0x0100
        /*01d6*/ 	.byte	0x07
	.zero		1


	//   ....[13]....
        /*01d8*/ 	.word	0x000007a0
        /*01dc*/ 	.word	0x000000ff
        /*01e0*/ 	.word	0x00000080
        /*01e4*/ 	.short	0x0100
        /*01e6*/ 	.byte	0x07
	.zero		1


	//   ....[14]....
        /*01e8*/ 	.word	0x000007b0
        /*01ec*/ 	.word	0x000000ff
        /*01f0*/ 	.word	0x00000068
        /*01f4*/ 	.short	0x0100
        /*01f6*/ 	.byte	0x07
	.zero		1


	//   ....[15]....
        /*01f8*/ 	.word	0x000007c0
        /*01fc*/ 	.word	0x000000ff
        /*0200*/ 	.word	0x00000088
        /*0204*/ 	.short	0x0100
        /*0206*/ 	.byte	0x07
	.zero		1


	//   ....[16]....
        /*0208*/ 	.word	0x000007d0
        /*020c*/ 	.word	0x000000ff
        /*0210*/ 	.word	0x00000070
        /*0214*/ 	.short	0x0100
        /*0216*/ 	.byte	0x07
	.zero		1


	//   ....[17]....
        /*0218*/ 	.word	0x000007e0
        /*021c*/ 	.word	0x000000ff
        /*0220*/ 	.word	0x00000090
        /*0224*/ 	.short	0x0100
        /*0226*/ 	.byte	0x07
	.zero		1


	//   ....[18]....
        /*0228*/ 	.word	0x000007f0
        /*022c*/ 	.word	0x000000ff
        /*0230*/ 	.word	0x00000078
        /*0234*/ 	.short	0x0100
        /*0236*/ 	.byte	0x07
	.zero		1


	//   ....[19]....
        /*0238*/ 	.word	0x00000800
        /*023c*/ 	.word	0x000000ff
        /*0240*/ 	.word	0x00000098
        /*0244*/ 	.short	0x0100
        /*0246*/ 	.byte	0x07
	.zero		1


	//   ....[20]....
        /*0248*/ 	.word	0x000008f0
        /*024c*/ 	.word	0x000000ff
        /*0250*/ 	.word	0x000000a0
        /*0254*/ 	.short	0x0100
        /*0256*/ 	.byte	0x05
	.zero		1


	//   ....[21]....
        /*0258*/ 	.word	0x00000900
        /*025c*/ 	.word	0x000000ff
        /*0260*/ 	.word	0x000000a8
        /*0264*/ 	.short	0x0100
        /*0266*/ 	.byte	0x05
	.zero		1


	//   ....[22]....
        /*0268*/ 	.word	0x00000a40
        /*026c*/ 	.word	0x000000ff
        /*0270*/ 	.word	0x000000b0
        /*0274*/ 	.short	0x0100
        /*0276*/ 	.byte	0x05
	.zero		1


	//   ....[23]....
        /*0278*/ 	.word	0x00000a50
        /*027c*/ 	.word	0x000000ff
        /*0280*/ 	.word	0x000000c0
        /*0284*/ 	.short	0x0100
        /*0286*/ 	.byte	0x05
	.zero		1


	//   ....[24]....
        /*0288*/ 	.word	0x00000a60
        /*028c*/ 	.word	0x000000ff
        /*0290*/ 	.word	0x000000b8
        /*0294*/ 	.short	0x0100
        /*0296*/ 	.byte	0x05
	.zero		1


	//   ....[25]....
        /*0298*/ 	.word	0x00000a70
        /*029c*/ 	.word	0x000000ff
        /*02a0*/ 	.word	0x000000c8
        /*02a4*/ 	.short	0x0100
        /*02a6*/ 	.byte	0x05
	.zero		1


	//   ....[26]....
        /*02a8*/ 	.word	0x00000ba0
        /*02ac*/ 	.word	0x000000ff
        /*02b0*/ 	.word	0x000000d0
        /*02b4*/ 	.short	0x0100
        /*02b6*/ 	.byte	0x07
	.zero		1


	//   ....[27]....
        /*02b8*/ 	.word	0x00000bb0
        /*02bc*/ 	.word	0x000000ff
        /*02c0*/ 	.word	0x000000f0
        /*02c4*/ 	.short	0x0100
        /*02c6*/ 	.byte	0x07
	.zero		1


	//   ....[28]....
        /*02c8*/ 	.word	0x00000bc0
        /*02cc*/ 	.word	0x000000ff
        /*02d0*/ 	.word	0x000000d8
        /*02d4*/ 	.short	0x0100
        /*02d6*/ 	.byte	0x07
	.zero		1


	//   ....[29]....
        /*02d8*/ 	.word	0x00000bd0
        /*02dc*/ 	.word	0x000000ff
        /*02e0*/ 	.word	0x000000f8
        /*02e4*/ 	.short	0x0100
        /*02e6*/ 	.byte	0x07
	.zero		1


	//   ....[30]....
        /*02e8*/ 	.word	0x00000be0
        /*02ec*/ 	.word	0x000000ff
        /*02f0*/ 	.word	0x000000e0
        /*02f4*/ 	.short	0x0100
        /*02f6*/ 	.byte	0x07
	.zero		1


	//   ....[31]....
        /*02f8*/ 	.word	0x00000bf0
        /*02fc*/ 	.word	0x000000ff
        /*0300*/ 	.word	0x00000100
        /*0304*/ 	.short	0x0100
        /*0306*/ 	.byte	0x07
	.zero		1


	//   ....[32]....
        /*0308*/ 	.word	0x00000c00
        /*030c*/ 	.word	0x000000ff
        /*0310*/ 	.word	0x000000e8
        /*0314*/ 	.short	0x0100
        /*0316*/ 	.byte	0x07
	.zero		1


	//   ....[33]....
        /*0318*/ 	.word	0x00000c10
        /*031c*/ 	.word	0x000000ff
        /*0320*/ 	.word	0x00000108
        /*0324*/ 	.short	0x0100
        /*0326*/ 	.byte	0x07
	.zero		1


	//   ....[34]....
        /*0328*/ 	.word	0x00000d00
        /*032c*/ 	.word	0x000000ff
        /*0330*/ 	.word	0x00000110
        /*0334*/ 	.short	0x0100
        /*0336*/ 	.byte	0x05
	.zero		1


	//   ....[35]....
        /*0338*/ 	.word	0x00000d10
        /*033c*/ 	.word	0x000000ff
        /*0340*/ 	.word	0x00000120
        /*0344*/ 	.short	0x0100
        /*0346*/ 	.byte	0x05
	.zero		1


	//   ....[36]....
        /*0348*/ 	.word	0x00000d20
        /*034c*/ 	.word	0x000000ff
        /*0350*/ 	.word	0x00000118
        /*0354*/ 	.short	0x0100
        /*0356*/ 	.byte	0x05
	.zero		1


	//   ....[37]....
        /*0358*/ 	.word	0x00000d30
        /*035c*/ 	.word	0x000000ff
        /*0360*/ 	.word	0x00000128
        /*0364*/ 	.short	0x0100
        /*0366*/ 	.byte	0x05
	.zero		1


	//   ....[38]....
        /*0368*/ 	.word	0x00001600
        /*036c*/ 	.word	0x00000002
        /*0370*/ 	.word	0x00000120
        /*0374*/ 	.short	0x010a
        /*0376*/ 	.byte	0xff
	.zero		1


	//   ....[39]....
        /*0378*/ 	.word	0x00001630
        /*037c*/ 	.word	0x00000002
        /*0380*/ 	.word	0x00000110
        /*0384*/ 	.short	0x0101
        /*0386*/ 	.byte	0xff
	.zero		1


	//   ....[40]....
        /*0388*/ 	.word	0x00001700
        /*038c*/ 	.word	0x000000ff
        /*0390*/ 	.word	0x00000030
        /*0394*/ 	.short	0x010a
        /*0396*/ 	.byte	0x08
	.zero		1


	//   ....[41]....
        /*0398*/ 	.word	0x000017a0
        /*039c*/ 	.word	0x000000ff
        /*03a0*/ 	.word	0x00000030
        /*03a4*/ 	.short	0x010a
        /*03a6*/ 	.byte	0x21
	.zero		1


	//   ....[42]....
        /*03a8*/ 	.word	0x000018f0
        /*03ac*/ 	.word	0x000000ff
        /*03b0*/ 	.word	0x00000030
        /*03b4*/ 	.short	0x010a
        /*03b6*/ 	.byte	0x08
	.zero		1


	//   ....[43]....
        /*03b8*/ 	.word	0x00001a00
        /*03bc*/ 	.word	0x000000ff
        /*03c0*/ 	.word	0x000000a8
        /*03c4*/ 	.short	0x0101
        /*03c6*/ 	.byte	0x04
	.zero		1


	//   ....[44]....
        /*03c8*/ 	.word	0x00001a20
        /*03cc*/ 	.word	0x000000ff
        /*03d0*/ 	.word	0x00000030
        /*03d4*/ 	.short	0x010a
        /*03d6*/ 	.byte	0x08
	.zero		1


	//   ....[45]....
        /*03d8*/ 	.word	0x00001aa0
        /*03dc*/ 	.word	0x000000ff
        /*03e0*/ 	.word	0x00000030
        /*03e4*/ 	.short	0x010a
        /*03e6*/ 	.byte	0x11
	.zero		1


	//   ....[46]....
        /*03e8*/ 	.word	0x00001bf0
        /*03ec*/ 	.word	0x000000ff
        /*03f0*/ 	.word	0x00000030
        /*03f4*/ 	.short	0x010a
        /*03f6*/ 	.byte	0x08
	.zero		1


	//   ....[47]....
        /*03f8*/ 	.word	0x00001d30
        /*03fc*/ 	.word	0x00000002
        /*0400*/ 	.word	0x000000b0
        /*0404*/ 	.short	0x010a
        /*0406*/ 	.byte	0xff
	.zero		1


	//   ....[48]....
        /*0408*/ 	.word	0x00001df0
        /*040c*/ 	.word	0x00000002
        /*0410*/ 	.word	0x00000000
        /*0414*/ 	.short	0x0101
        /*0416*/ 	.byte	0xff
	.zero		1


	//   ....[49]....
        /*0418*/ 	.word	0x00002350
        /*041c*/ 	.word	0x000000ff
        /*0420*/ 	.word	0x00000000
        /*0424*/ 	.short	0x010a
        /*0426*/ 	.byte	0x05
	.zero		1


	//   ....[50]....
        /*0428*/ 	.word	0x000023e0
        /*042c*/ 	.word	0x000000ff
        /*0430*/ 	.word	0x00000000
        /*0434*/ 	.short	0x010a
        /*0436*/ 	.byte	0x05
	.zero		1


	//   ....[51]....
        /*0438*/ 	.word	0x00002470
        /*043c*/ 	.word	0x000000ff
        /*0440*/ 	.word	0x00000000
        /*0444*/ 	.short	0x010a
        /*0446*/ 	.byte	0x05
	.zero		1


	//   ....[52]....
        /*0448*/ 	.word	0x00002500
        /*044c*/ 	.word	0x000000ff
        /*0450*/ 	.word	0x00000000
        /*0454*/ 	.short	0x010a
        /*0456*/ 	.byte	0x05
	.zero		1


	//   ....[53]....
        /*0458*/ 	.word	0x00002590
        /*045c*/ 	.word	0x000000ff
        /*0460*/ 	.word	0x00000000
        /*0464*/ 	.short	0x010a
        /*0466*/ 	.byte	0x05
	.zero		1


	//   ....[54]....
        /*0468*/ 	.word	0x00002630
        /*046c*/ 	.word	0x00000000
        /*0470*/ 	.word	0x00000000
        /*0474*/ 	.short	0x010a
        /*0476*/ 	.byte	0xff
	.zero		1


	//   ....[55]....
        /*0478*/ 	.word	0x00002750
        /*047c*/ 	.word	0x00000000
        /*0480*/ 	.word	0x00000110
        /*0484*/ 	.short	0x010a
        /*0486*/ 	.byte	0xff
	.zero		1


	//   ....[56]....
        /*0488*/ 	.word	0x000027c0
        /*048c*/ 	.word	0x00000000
        /*0490*/ 	.word	0x00000000
        /*0494*/ 	.short	0x0101
        /*0496*/ 	.byte	0xff
	.zero		1


	//   ....[57]....
        /*0498*/ 	.word	0x000027e0
        /*049c*/ 	.word	0x000000ff
        /*04a0*/ 	.word	0x000000c0
        /*04a4*/ 	.short	0x010a
        /*04a6*/ 	.byte	0x05
	.zero		1


	//   ....[58]....
        /*04a8*/ 	.word	0x00002900
        /*04ac*/ 	.word	0x00000000
        /*04b0*/ 	.word	0x000000b0
        /*04b4*/ 	.short	0x010a
        /*04b6*/ 	.byte	0xff
	.zero		1


	//   ....[59]....
        /*04b8*/ 	.word	0x00002a00
        /*04bc*/ 	.word	0x00000000
        /*04c0*/ 	.word	0x00000000
        /*04c4*/ 	.short	0x0101
        /*04c6*/ 	.byte	0xff
	.zero		1


	//   ....[60]....
        /*04c8*/ 	.word	0x00002a90
        /*04cc*/ 	.word	0x000000ff
        /*04d0*/ 	.word	0x000000c0
        /*04d4*/ 	.short	0x0106
        /*04d6*/ 	.byte	0x05
	.zero		1


	//   ....[61]....
        /*04d8*/ 	.word	0x00002ab0
        /*04dc*/ 	.word	0x000000ff
        /*04e0*/ 	.word	0x000000c0
        /*04e4*/ 	.short	0x010a
        /*04e6*/ 	.byte	0x05
	.zero		1


	//   ....[62]....
        /*04e8*/ 	.word	0x00002b40
        /*04ec*/ 	.word	0x000000ff
        /*04f0*/ 	.word	0x000000c0
        /*04f4*/ 	.short	0x0106
        /*04f6*/ 	.byte	0x04
	.zero		1


	//   ....[63]....
        /*04f8*/ 	.word	0x00002b80
        /*04fc*/ 	.word	0x00000000
        /*0500*/ 	.word	0x000000c0
        /*0504*/ 	.short	0x010a
        /*0506*/ 	.byte	0xff
	.zero		1


	//   ....[64]....
        /*0508*/ 	.word	0x00003080
        /*050c*/ 	.word	0x00000000
        /*0510*/ 	.word	0x000000b0
        /*0514*/ 	.short	0x010a
        /*0516*/ 	.byte	0xff
	.zero		1


	//   ....[65]....
        /*0518*/ 	.word	0x00003180
        /*051c*/ 	.word	0x00000003
        /*0520*/ 	.word	0x00000000
        /*0524*/ 	.short	0x0101
        /*0526*/ 	.byte	0xff
	.zero		1


	//   ....[66]....
        /*0528*/ 	.word	0x00003190
        /*052c*/ 	.word	0x000000ff
        /*0530*/ 	.word	0x00000000
        /*0534*/ 	.short	0x010a
        /*0536*/ 	.byte	0x04
	.zero		1


	//   ....[67]....
        /*0538*/ 	.word	0x00003210
        /*053c*/ 	.word	0x000000ff
        /*0540*/ 	.word	0x000000f0
        /*0544*/ 	.short	0x010a
        /*0546*/ 	.byte	0x08
	.zero		1


	//   ....[68]....
        /*0548*/ 	.word	0x000032f0
        /*054c*/ 	.word	0x000000ff
        /*0550*/ 	.word	0x00000000
        /*0554*/ 	.short	0x010a
        /*0556*/ 	.byte	0x07
	.zero		1


	//   ....[69]....
        /*0558*/ 	.word	0x00003430
        /*055c*/ 	.word	0x000000ff
        /*0560*/ 	.word	0x00000000
        /*0564*/ 	.short	0x010a
        /*0566*/ 	.byte	0x04
	.zero		1


	//   ....[70]....
        /*0568*/ 	.word	0x00003620
        /*056c*/ 	.word	0x000000ff
        /*0570*/ 	.word	0x00000000
        /*0574*/ 	.short	0x010a
        /*0576*/ 	.byte	0x05
	.zero		1


	//   ....[71]....
        /*0578*/ 	.word	0x000036b0
        /*057c*/ 	.word	0x000000ff
        /*0580*/ 	.word	0x00000000
        /*0584*/ 	.short	0x010a
        /*0586*/ 	.byte	0x05
	.zero		1


	//   ....[72]....
        /*0588*/ 	.word	0x00003740
        /*058c*/ 	.word	0x000000ff
        /*0590*/ 	.word	0x00000000
        /*0594*/ 	.short	0x010a
        /*0596*/ 	.byte	0x05
	.zero		1


	//   ....[73]....
        /*0598*/ 	.word	0x000037d0
        /*059c*/ 	.word	0x000000ff
        /*05a0*/ 	.word	0x00000000
        /*05a4*/ 	.short	0x010a
        /*05a6*/ 	.byte	0x07
	.zero		1


	//   ....[74]....
        /*05a8*/ 	.word	0x00003c50
        /*05ac*/ 	.word	0x00000000
        /*05b0*/ 	.word	0x000000b0
        /*05b4*/ 	.short	0x010a
        /*05b6*/ 	.byte	0xff
	.zero		1


	//   ....[75]....
        /*05b8*/ 	.word	0x00003d10
        /*05bc*/ 	.word	0x00000000
        /*05c0*/ 	.word	0x00000000
        /*05c4*/ 	.short	0x0101
        /*05c6*/ 	.byte	0xff
	.zero		1


	//   ....[76]....
        /*05c8*/ 	.word	0x00004030
        /*05cc*/ 	.word	0x000000ff
        /*05d0*/ 	.word	0x000000a8
        /*05d4*/ 	.short	0x010a
        /*05d6*/ 	.byte	0x07
	.zero		1


	//   ....[77]....
        /*05d8*/ 	.word	0x00004220
        /*05dc*/ 	.word	0x000000ff
        /*05e0*/ 	.word	0x00000080
        /*05e4*/ 	.short	0x010a
        /*05e6*/ 	.byte	0x07
	.zero		1


	//   ....[78]....
        /*05e8*/ 	.word	0x00004390
        /*05ec*/ 	.word	0x000000ff
        /*05f0*/ 	.word	0x00000060
        /*05f4*/ 	.short	0x010b
        /*05f6*/ 	.byte	0x07
	.zero		1


	//   ....[79]....
        /*05f8*/ 	.word	0x000043a0
        /*05fc*/ 	.word	0x000000ff
        /*0600*/ 	.word	0x00000000
        /*0604*/ 	.short	0x0101
        /*0606*/ 	.byte	0x08
	.zero		1


	//   ....[80]....
        /*0608*/ 	.word	0x000043b0
        /*060c*/ 	.word	0x000000ff
        /*0610*/ 	.word	0x00000088
        /*0614*/ 	.short	0x010a
        /*0616*/ 	.byte	0x07
	.zero		1


	//   ....[81]....
        /*0618*/ 	.word	0x00004500
        /*061c*/ 	.word	0x000000ff
        /*0620*/ 	.word	0x00000068
        /*0624*/ 	.short	0x010b
        /*0626*/ 	.byte	0x07
	.zero		1


	//   ....[82]....
        /*0628*/ 	.word	0x00004510
        /*062c*/ 	.word	0x000000ff
        /*0630*/ 	.word	0x00000000
        /*0634*/ 	.short	0x0101
        /*0636*/ 	.byte	0x08
	.zero		1


	//   ....[83]....
        /*0638*/ 	.word	0x00004520
        /*063c*/ 	.word	0x000000ff
        /*0640*/ 	.word	0x00000090
        /*0644*/ 	.short	0x010a
        /*0646*/ 	.byte	0x07
	.zero		1


	//   ....[84]....
        /*0648*/ 	.word	0x000046a0
        /*064c*/ 	.word	0x000000ff
        /*0650*/ 	.word	0x00000070
        /*0654*/ 	.short	0x010b
        /*0656*/ 	.byte	0x07
	.zero		1


	//   ....[85]....
        /*0658*/ 	.word	0x000046e0
        /*065c*/ 	.word	0x000000ff
        /*0660*/ 	.word	0x00000000
        /*0664*/ 	.short	0x0101
        /*0666*/ 	.byte	0x08
	.zero		1


	//   ....[86]....
        /*0668*/ 	.word	0x00004720
        /*066c*/ 	.word	0x000000ff
        /*0670*/ 	.word	0x00000098
        /*0674*/ 	.short	0x010a
        /*0676*/ 	.byte	0x07
	.zero		1


	//   ....[87]....
        /*0678*/ 	.word	0x00004960
        /*067c*/ 	.word	0x000000ff
        /*0680*/ 	.word	0x00000078
        /*0684*/ 	.short	0x010b
        /*0686*/ 	.byte	0x07
	.zero		1


	//   ....[88]....
        /*0688*/ 	.word	0x00004980
        /*068c*/ 	.word	0x000000ff
        /*0690*/ 	.word	0x00000000
        /*0694*/ 	.short	0x0101
        /*0696*/ 	.byte	0x0d
	.zero		1


	//   ....[89]....
        /*0698*/ 	.word	0x000049b0
        /*069c*/ 	.word	0x000000ff
        /*06a0*/ 	.word	0x00000080
        /*06a4*/ 	.short	0x010a
        /*06a6*/ 	.byte	0x07
	.zero		1


	//   ....[90]....
        /*06a8*/ 	.word	0x000049d0
        /*06ac*/ 	.word	0x000000ff
        /*06b0*/ 	.word	0x00000088
        /*06b4*/ 	.short	0x010a
        /*06b6*/ 	.byte	0x07
	.zero		1


	//   ....[91]....
        /*06b8*/ 	.word	0x000049f0
        /*06bc*/ 	.word	0x000000ff
        /*06c0*/ 	.word	0x00000090
        /*06c4*/ 	.short	0x010a
        /*06c6*/ 	.byte	0x07
	.zero		1


	//   ....[92]....
        /*06c8*/ 	.word	0x00004a30
        /*06cc*/ 	.word	0x00000000
        /*06d0*/ 	.word	0x00000098
        /*06d4*/ 	.short	0x010a
        /*06d6*/ 	.byte	0xff
	.zero		1


	//   ....[93]....
        /*06d8*/ 	.word	0x00004d70
        /*06dc*/ 	.word	0x00000000
        /*06e0*/ 	.word	0x000000b0
        /*06e4*/ 	.short	0x010a
        /*06e6*/ 	.byte	0xff
	.zero		1


	//   ....[94]....
        /*06e8*/ 	.word	0x00004e80
        /*06ec*/ 	.word	0x00000000
        /*06f0*/ 	.word	0x00000000
        /*06f4*/ 	.short	0x0101
        /*06f6*/ 	.byte	0xff
	.zero		1


	//   ....[95]....
        /*06f8*/ 	.word	0x000058a0
        /*06fc*/ 	.word	0x00000002
        /*0700*/ 	.word	0x00000060
        /*0704*/ 	.short	0x010a
        /*0706*/ 	.byte	0xff
	.zero		1


	//   ....[96]....
        /*0708*/ 	.word	0x000058e0
        /*070c*/ 	.word	0x00000071
        /*0710*/ 	.word	0x000000d0
        /*0714*/ 	.short	0x010a
        /*0716*/ 	.byte	0xff
	.zero		1


	//   ....[97]....
        /*0718*/ 	.word	0x00005a20
        /*071c*/ 	.word	0x00000002
        /*0720*/ 	.word	0x00000060
        /*0724*/ 	.short	0x010a
        /*0726*/ 	.byte	0xff
	.zero		1


	//   ....[98]....
        /*0728*/ 	.word	0x00005b40
        /*072c*/ 	.word	0x00000000
        /*0730*/ 	.word	0x00000000
        /*0734*/ 	.short	0x0101
        /*0736*/ 	.byte	0xff
	.zero		1


	//   ....[99]....
        /*0738*/ 	.word	0x00005bc0
        /*073c*/ 	.word	0x00000071
        /*0740*/ 	.word	0x000000d0
        /*0744*/ 	.short	0x010a
        /*0746*/ 	.byte	0xff
	.zero		1


	//   ....[100]....
        /*0748*/ 	.word	0x00006710
        /*074c*/ 	.word	0x00000000
        /*0750*/ 	.word	0x00000060
        /*0754*/ 	.short	0x010a
        /*0756*/ 	.byte	0xff
	.zero		1


	//   ....[101]....
        /*0758*/ 	.word	0x000067d0
        /*075c*/ 	.word	0x00000000
        /*0760*/ 	.word	0x00000060
        /*0764*/ 	.short	0x010a
        /*0766*/ 	.byte	0xff
	.zero		1


	//   ....[102]....
        /*0768*/ 	.word	0x00006900
        /*076c*/ 	.word	0x00000000
        /*0770*/ 	.word	0x00000000
        /*0774*/ 	.short	0x0101
        /*0776*/ 	.byte	0xff
	.zero		1


	//   ....[103]....
        /*0778*/ 	.word	0x00007470
        /*077c*/ 	.word	0x00000000
        /*0780*/ 	.word	0x00000060
        /*0784*/ 	.short	0x010a
        /*0786*/ 	.byte	0xff
	.zero		1


	//   ....[104]....
        /*0788*/ 	.word	0x00007530
        /*078c*/ 	.word	0x00000000
        /*0790*/ 	.word	0x00000060
        /*0794*/ 	.short	0x010a
        /*0796*/ 	.byte	0xff
	.zero		1


	//   ....[105]....
        /*0798*/ 	.word	0x00007660
        /*079c*/ 	.word	0x00000000
        /*07a0*/ 	.word	0x00000000
        /*07a4*/ 	.short	0x0101
        /*07a6*/ 	.byte	0xff
	.zero		1


	//   ....[106]....
        /*07a8*/ 	.word	0x00008200
        /*07ac*/ 	.word	0x00000000
        /*07b0*/ 	.word	0x00000060
        /*07b4*/ 	.short	0x010a
        /*07b6*/ 	.byte	0xff
	.zero		1


	//   ....[107]....
        /*07b8*/ 	.word	0x000082c0
        /*07bc*/ 	.word	0x00000000
        /*07c0*/ 	.word	0x00000060
        /*07c4*/ 	.short	0x010a
        /*07c6*/ 	.byte	0xff
	.zero		1


	//   ....[108]....
        /*07c8*/ 	.word	0x000083f0
        /*07cc*/ 	.word	0x00000000
        /*07d0*/ 	.word	0x00000000
        /*07d4*/ 	.short	0x0101
        /*07d6*/ 	.byte	0xff
	.zero		1


	//   ....[109]....
        /*07d8*/ 	.word	0x00008830
        /*07dc*/ 	.word	0x000000ff
        /*07e0*/ 	.word	0x00000000
        /*07e4*/ 	.short	0x0101
        /*07e6*/ 	.byte	0x05
	.zero		1


	//   ....[110]....
        /*07e8*/ 	.word	0x00009070
        /*07ec*/ 	.word	0x00000002
        /*07f0*/ 	.word	0x00000120
        /*07f4*/ 	.short	0x010a
        /*07f6*/ 	.byte	0xff
	.zero		1


	//   ....[111]....
        /*07f8*/ 	.word	0x000090d0
        /*07fc*/ 	.word	0x00000002
        /*0800*/ 	.word	0x00000030
        /*0804*/ 	.short	0x010a
        /*0806*/ 	.byte	0xff
	.zero		1


	//   ....[112]....
        /*0808*/ 	.word	0x00009130
        /*080c*/ 	.word	0x00000002
        /*0810*/ 	.word	0x00000030
        /*0814*/ 	.short	0x010a
        /*0816*/ 	.byte	0xff
	.zero		1


	//   ....[113]....
        /*0818*/ 	.word	0x00009180
        /*081c*/ 	.word	0x00000002
        /*0820*/ 	.word	0x000000b0
        /*0824*/ 	.short	0x010a
        /*0826*/ 	.byte	0xff
	.zero		1


	//   ....[114]....
        /*0828*/ 	.word	0x000091e0
        /*082c*/ 	.word	0x00000000
        /*0830*/ 	.word	0x00000000
        /*0834*/ 	.short	0x010a
        /*0836*/ 	.byte	0xff
	.zero		1


	//   ....[115]....
        /*0838*/ 	.word	0x00009240
        /*083c*/ 	.word	0x00000000
        /*0840*/ 	.word	0x00000000
        /*0844*/ 	.short	0x010a
        /*0846*/ 	.byte	0xff
	.zero		1


	//   ....[116]....
        /*0848*/ 	.word	0x000092a0
        /*084c*/ 	.word	0x00000000
        /*0850*/ 	.word	0x00000000
        /*0854*/ 	.short	0x010a
        /*0856*/ 	.byte	0xff
	.zero		1


	//   ....[117]....
        /*0858*/ 	.word	0x00009300
        /*085c*/ 	.word	0x00000000
        /*0860*/ 	.word	0x00000000
        /*0864*/ 	.short	0x010a
        /*0866*/ 	.byte	0xff
	.zero		1


	//   ....[118]....
        /*0868*/ 	.word	0x00009360
        /*086c*/ 	.word	0x00000000
        /*0870*/ 	.word	0x00000000
        /*0874*/ 	.short	0x010a
        /*0876*/ 	.byte	0xff
	.zero		1


	//   ....[119]....
        /*0878*/ 	.word	0x000093b0
        /*087c*/ 	.word	0x00000000
        /*0880*/ 	.word	0x00000110
        /*0884*/ 	.short	0x010a
        /*0886*/ 	.byte	0xff
	.zero		1


	//   ....[120]....
        /*0888*/ 	.word	0x00009410
        /*088c*/ 	.word	0x00000000
        /*0890*/ 	.word	0x000000c0
        /*0894*/ 	.short	0x010a
        /*0896*/ 	.byte	0xff
	.zero		1


	//   ....[121]....
        /*0898*/ 	.word	0x00009460
        /*089c*/ 	.word	0x00000000
        /*08a0*/ 	.word	0x000000b0
        /*08a4*/ 	.short	0x010a
        /*08a6*/ 	.byte	0xff
	.zero		1


	//   ....[122]....
        /*08a8*/ 	.word	0x000094c0
        /*08ac*/ 	.word	0x00000000
        /*08b0*/ 	.word	0x000000c0
        /*08b4*/ 	.short	0x010a
        /*08b6*/ 	.byte	0xff
	.zero		1


	//   ....[123]....
        /*08b8*/ 	.word	0x00009510
        /*08bc*/ 	.word	0x00000000
        /*08c0*/ 	.word	0x000000b0
        /*08c4*/ 	.short	0x010a
        /*08c6*/ 	.byte	0xff
	.zero		1


	//   ....[124]....
        /*08c8*/ 	.word	0x00009570
        /*08cc*/ 	.word	0x00000002
        /*08d0*/ 	.word	0x000000f0
        /*08d4*/ 	.short	0x010a
        /*08d6*/ 	.byte	0xff
	.zero		1


	//   ....[125]....
        /*08d8*/ 	.word	0x000095d0
        /*08dc*/ 	.word	0x00000000
        /*08e0*/ 	.word	0x00000000
        /*08e4*/ 	.short	0x010a
        /*08e6*/ 	.byte	0xff
	.zero		1


	//   ....[126]....
        /*08e8*/ 	.word	0x00009630
        /*08ec*/ 	.word	0x00000000
        /*08f0*/ 	.word	0x00000000
        /*08f4*/ 	.short	0x010a
        /*08f6*/ 	.byte	0xff
	.zero		1


	//   ....[127]....
        /*08f8*/ 	.word	0x00009690
        /*08fc*/ 	.word	0x00000000
        /*0900*/ 	.word	0x00000000
        /*0904*/ 	.short	0x010a
        /*0906*/ 	.byte	0xff
	.zero		1


	//   ....[128]....
        /*0908*/ 	.word	0x000096f0
        /*090c*/ 	.word	0x00000000
        /*0910*/ 	.word	0x00000000
        /*0914*/ 	.short	0x010a
        /*0916*/ 	.byte	0xff
	.zero		1


	//   ....[129]....
        /*0918*/ 	.word	0x00009750
        /*091c*/ 	.word	0x00000000
        /*0920*/ 	.word	0x00000000
        /*0924*/ 	.short	0x010a
        /*0926*/ 	.byte	0xff
	.zero		1


	//   ....[130]....
        /*0928*/ 	.word	0x000097a0
        /*092c*/ 	.word	0x00000000
        /*0930*/ 	.word	0x000000b0
        /*0934*/ 	.short	0x010a
        /*0936*/ 	.byte	0xff
	.zero		1


	//   ....[131]....
        /*0938*/ 	.word	0x00009800
        /*093c*/ 	.word	0x00000000
        /*0940*/ 	.word	0x000000a8
        /*0944*/ 	.short	0x010a
        /*0946*/ 	.byte	0xff
	.zero		1


	//   ....[132]....
        /*0948*/ 	.word	0x00009860
        /*094c*/ 	.word	0x00000000
        /*0950*/ 	.word	0x00000080
        /*0954*/ 	.short	0x010a
        /*0956*/ 	.byte	0xff
	.zero		1


	//   ....[133]....
        /*0958*/ 	.word	0x000098c0
        /*095c*/ 	.word	0x00000000
        /*0960*/ 	.word	0x00000088
        /*0964*/ 	.short	0x010a
        /*0966*/ 	.byte	0xff
	.zero		1


	//   ....[134]....
        /*0968*/ 	.word	0x00009920
        /*096c*/ 	.word	0x00000000
        /*0970*/ 	.word	0x00000090
        /*0974*/ 	.short	0x010a
        /*0976*/ 	.byte	0xff
	.zero		1


	//   ....[135]....
        /*0978*/ 	.word	0x00009980
        /*097c*/ 	.word	0x00000000
        /*0980*/ 	.word	0x00000098
        /*0984*/ 	.short	0x010a
        /*0986*/ 	.byte	0xff
	.zero		1


	//   ....[136]....
        /*0988*/ 	.word	0x000099e0
        /*098c*/ 	.word	0x00000000
        /*0990*/ 	.word	0x00000080
        /*0994*/ 	.short	0x010a
        /*0996*/ 	.byte	0xff
	.zero		1


	//   ....[137]....
        /*0998*/ 	.word	0x00009a40
        /*099c*/ 	.word	0x00000000
        /*09a0*/ 	.word	0x00000088
        /*09a4*/ 	.short	0x010a
        /*09a6*/ 	.byte	0xff
	.zero		1


	//   ....[138]....
        /*09a8*/ 	.word	0x00009aa0
        /*09ac*/ 	.word	0x00000000
        /*09b0*/ 	.word	0x00000090
        /*09b4*/ 	.short	0x010a
        /*09b6*/ 	.byte	0xff
	.zero		1


	//   ....[139]....
        /*09b8*/ 	.word	0x00009af0
        /*09bc*/ 	.word	0x00000000
        /*09c0*/ 	.word	0x000000b0
        /*09c4*/ 	.short	0x010a
        /*09c6*/ 	.byte	0xff
	.zero		1


	//   ....[140]....
        /*09c8*/ 	.word	0x00009b40
        /*09cc*/ 	.word	0x00000002
        /*09d0*/ 	.word	0x00000060
        /*09d4*/ 	.short	0x010a
        /*09d6*/ 	.byte	0xff
	.zero		1


	//   ....[141]....
        /*09d8*/ 	.word	0x00009b90
        /*09dc*/ 	.word	0x00000071
        /*09e0*/ 	.word	0x000000d0
        /*09e4*/ 	.short	0x010a
        /*09e6*/ 	.byte	0xff
	.zero		1


	//   ....[142]....
        /*09e8*/ 	.word	0x00009be0
        /*09ec*/ 	.word	0x00000000
        /*09f0*/ 	.word	0x00000060
        /*09f4*/ 	.short	0x010a
        /*09f6*/ 	.byte	0xff
	.zero		1


	//   ....[143]....
        /*09f8*/ 	.word	0x00009c30
        /*09fc*/ 	.word	0x00000000
        /*0a00*/ 	.word	0x00000060
        /*0a04*/ 	.short	0x010a
        /*0a06*/ 	.byte	0xff
	.zero		1


	//   ....[144]....
        /*0a08*/ 	.word	0x00009c80
        /*0a0c*/ 	.word	0x00000000
        /*0a10*/ 	.word	0x00000060
        /*0a14*/ 	.short	0x010a
        /*0a16*/ 	.byte	0xff
	.zero		1


	//----- nvinfo : EIATTR_NUM_MBARRIERS
	.align		4
.L_48:
        /*0a18*/ 	.byte	0x03, 0x38
        /*0a1a*/ 	.short	0x0026


	//----- nvinfo : EIATTR_EXIT_INSTR_OFFSETS
	.align		4
        /*0a1c*/ 	.byte	0x04, 0x1c
        /*0a1e*/ 	.short	(.L_50 - .L_49)


	//   ....[0]....
.L_49:
        /*0a20*/ 	.word	0x00002660


	//   ....[1]....
        /*0a24*/ 	.word	0x00002b50


	//   ....[2]....
        /*0a28*/ 	.word	0x00002bb0


	//   ....[3]....
        /*0a2c*/ 	.word	0x00003a30


	//   ....[4]....
        /*0a30*/ 	.word	0x00004a60


	//   ....[5]....
        /*0a34*/ 	.word	0x00004aa0


	//   ....[6]....
        /*0a38*/ 	.word	0x00009060


	//----- nvinfo : EIATTR_MAX_THREADS
	.align		4
.L_50:
        /*0a3c*/ 	.byte	0x04, 0x05
        /*0a3e*/ 	.short	(.L_52 - .L_51)
.L_51:
        /*0a40*/ 	.word	0x00000100
        /*0a44*/ 	.word	0x00000001
        /*0a48*/ 	.word	0x00000001


	//----- nvinfo : EIATTR_CRS_STACK_SIZE
	.align		4
.L_52:
        /*0a4c*/ 	.byte	0x04, 0x1e
        /*0a4e*/ 	.short	(.L_54 - .L_53)
.L_53:
        /*0a50*/ 	.word	0x00000000


	//----- nvinfo : EIATTR_CBANK_PARAM_SIZE
	.align		4
.L_54:
        /*0a54*/ 	.byte	0x03, 0x19
        /*0a56*/ 	.short	0x0800


	//----- nvinfo : EIATTR_PARAM_CBANK
	.align		4
        /*0a58*/ 	.byte	0x04, 0x0a
        /*0a5a*/ 	.short	(.L_56 - .L_55)
	.align		4
.L_55:
        /*0a5c*/ 	.word	index@(.nv.constant0._ZN7cutlass13device_kernelINS_4gemm6kernel13GemmUniversalIN4cute5tupleIJiiiiEEENS1_10collective13CollectiveMmaINS1_35MainloopSm100TmaUmmaWarpSpecializedILi6ELi2ELi4ENS5_IJNS4_1CILi1EEESB_SB_EEEEENS5_IJNSA_ILi64EEENSA_ILi256EEESE_EEENS_12float_e4m3_tENS5_IJlSB_lEEESH_SI_NS4_8TiledMMAINS4_8MMA_AtomIJNS4_10MMA_TraitsINS4_19SM100_MMA_F8F6F4_SSEJSH_SH_fSE_SF_NS4_17integral_constantINS4_4UMMA5MajorELSP_0EEESQ_NSN_INSO_7ScaleInELSR_0EEESS_EEEEEENS4_6LayoutISC_NS5_IJNSA_ILi0EEESW_SW_EEEEENS5_IJNS4_10UnderscoreESZ_SZ_EEEEENS4_13SM90_TMA_LOADENS4_14ComposedLayoutINS4_7SwizzleILi2ELi4ELi3EEENS4_18smem_ptr_flag_bitsILi8EEENSV_INS5_IJNSA_ILi8EEESE_EEENS5_IJSE_SB_EEEEEEEvNS4_8identityES12_S1C_vS1D_EENS_8epilogue10collective18CollectiveEpilogueINS1F_23Sm100TmaWarpSpecializedILi4ELi2ELi32ELb0ELb0EEEJSG_NS5_IJNSV_ISE_SB_EES1K_EEESH_SI_SH_SI_NS1F_6fusion15FusionCallbacksIS1J_NS1M_17LinearCombinationISH_fSH_fLNS_15FloatRoundStyleE2EEESG_S1L_JEEENS4_5SM1004TMEM4LOAD26SM100_TMEM_LOAD_16dp32b32xES12_S1C_NS4_39AutoVectorizingCopyWithAssumedAlignmentILi128EEENS4_14SM90_TMA_STOREES1C_S1X_S1X_EEEvvEEEEvNT_6ParamsE)
        /*0a60*/ 	.short	0x0380
        /*0a62*/ 	.short	0x0800


	//----- nvinfo : EIATTR_SW_WAR
	.align		4
.L_56:
        /*0a64*/ 	.byte	0x04, 0x36
        /*0a66*/ 	.short	(.L_58 - .L_57)
.L_57:
        /*0a68*/ 	.word	0x00000008
.L_58:


//--------------------- .nv.callgraph             --------------------------
	.section	.nv.callgraph,"",@"SHT_CUDA_CALLGRAPH"
	.align	4
	.sectionentsize	8
	.align		4
        /*0000*/ 	.word	0x00000000
	.align		4
        /*0004*/ 	.word	0xffffffff
	.align		4
        /*0008*/ 	.word	index@(_ZN7cutlass13device_kernelINS_4gemm6kernel13GemmUniversalIN4cute5tupleIJiiiiEEENS1_10collective13CollectiveMmaINS1_35MainloopSm100TmaUmmaWarpSpecializedILi6ELi2ELi4ENS5_IJNS4_1CILi1EEESB_SB_EEEEENS5_IJNSA_ILi64EEENSA_ILi256EEESE_EEENS_12float_e4m3_tENS5_IJlSB_lEEESH_SI_NS4_8TiledMMAINS4_8MMA_AtomIJNS4_10MMA_TraitsINS4_19SM100_MMA_F8F6F4_SSEJSH_SH_fSE_SF_NS4_17integral_constantINS4_4UMMA5MajorELSP_0EEESQ_NSN_INSO_7ScaleInELSR_0EEESS_EEEEEENS4_6LayoutISC_NS5_IJNSA_ILi0EEESW_SW_EEEEENS5_IJNS4_10UnderscoreESZ_SZ_EEEEENS4_13SM90_TMA_LOADENS4_14ComposedLayoutINS4_7SwizzleILi2ELi4ELi3EEENS4_18smem_ptr_flag_bitsILi8EEENSV_INS5_IJNSA_ILi8EEESE_EEENS5_IJSE_SB_EEEEEEEvNS4_8identityES12_S1C_vS1D_EENS_8epilogue10collective18CollectiveEpilogueINS1F_23Sm100TmaWarpSpecializedILi4ELi2ELi32ELb0ELb0EEEJSG_NS5_IJNSV_ISE_SB_EES1K_EEESH_SI_SH_SI_NS1F_6fusion15FusionCallbacksIS1J_NS1M_17LinearCombinationISH_fSH_fLNS_15FloatRoundStyleE2EEESG_S1L_JEEENS4_5SM1004TMEM4LOAD26SM100_TMEM_LOAD_16dp32b32xES12_S1C_NS4_39AutoVectorizingCopyWithAssumedAlignmentILi128EEENS4_14SM90_TMA_STOREES1C_S1X_S1X_EEEvvEEEEvNT_6ParamsE)
	.align		4
        /*000c*/ 	.word	index@(__assertfail)
	.align		4
        /*0010*/ 	.word	0x00000000
	.align		4
        /*0014*/ 	.word	0xfffffffe
	.align		4
        /*0018*/ 	.word	0x00000000
	.align		4
        /*001c*/ 	.word	0xfffffffd
	.align		4
        /*0020*/ 	.word	0x00000000
	.align		4
        /*0024*/ 	.word	0xfffffffc


//--------------------- .nv.constant4             --------------------------
	.section	.nv.constant4,"a",@progbits
	.align	8
	.align		8
.nv.constant4:
        /*0000*/ 	.dword	__assertfail
	.align		8
        /*0008*/ 	.dword	__unnamed_1
	.align		8
        /*0010*/ 	.dword	__unnamed_2
	.align		8
        /*0018*/ 	.dword	__unnamed_3
	.align		8
        /*0020*/ 	.dword	_ZN40_INTERNAL_72061427_4_k_cu_2d24e2a1_288114cuda3std3__45__cpo5beginE
	.align		8
        /*0028*/ 	.dword	_ZN40_INTERNAL_72061427_4_k_cu_2d24e2a1_288114cuda3std3__45__cpo3endE
	.align		8
        /*0030*/ 	.dword	_ZN40_INTERNAL_72061427_4_k_cu_2d24e2a1_288114cuda3std3__45__cpo6cbeginE
	.align		8
        /*0038*/ 	.dword	_ZN40_INTERNAL_72061427_4_k_cu_2d24e2a1_288114cuda3std3__45__cpo4cendE
	.align		8
        /*0040*/ 	.dword	_ZN40_INTERNAL_72061427_4_k_cu_2d24e2a1_288114cuda3std3__442_GLOBAL__N__72061427_4_k_cu_2d24e2a1_288116ignoreE
	.align		8
        /*0048*/ 	.dword	_ZN40_INTERNAL_72061427_4_k_cu_2d24e2a1_288114cuda3std3__419piecewise_constructE
	.align		8
        /*0050*/ 	.dword	_ZN40_INTERNAL_72061427_4_k_cu_2d24e2a1_288114cuda3std3__48in_placeE
	.align		8
        /*0058*/ 	.dword	_ZN40_INTERNAL_72061427_4_k_cu_2d24e2a1_288114cuda3std6ranges3__45__cpo4swapE
	.align		8
        /*0060*/ 	.dword	_ZN40_INTERNAL_72061427_4_k_cu_2d24e2a1_288114cuda3std6ranges3__45__cpo9iter_moveE
	.align		8
        /*0068*/ 	.dword	_ZN40_INTERNAL_72061427_4_k_cu_2d24e2a1_288114cute7productE
	.align		8
        /*0070*/ 	.dword	_ZN40_INTERNAL_72061427_4_k_cu_2d24e2a1_288114cute1_E
	.align		8
        /*0078*/ 	.dword	$str$25
	.align		8
        /*0080*/ 	.dword	$str$26
	.align		8
        /*0088*/ 	.dword	$str$27
	.align		8
        /*0090*/ 	.dword	$str$28


//--------------------- .text._ZN7cutlass13device_kernelINS_4gemm6kernel13GemmUniversalIN4cute5tupleIJiiiiEEENS1_10collective13CollectiveMmaINS1_35MainloopSm100TmaUmmaWarpSpecializedILi6ELi2ELi4ENS5_IJNS4_1CILi1EEESB_SB_EEEEENS5_IJNSA_ILi64EEENSA_ILi256EEESE_EEENS_12float_e4m3_tENS5_IJlSB_lEEESH_SI_NS4_8TiledMMAINS4_8MMA_AtomIJNS4_10MMA_TraitsINS4_19SM100_MMA_F8F6F4_SSEJSH_SH_fSE_SF_NS4_17integral_constantINS4_4UMMA5MajorELSP_0EEESQ_NSN_INSO_7ScaleInELSR_0EEESS_EEEEEENS4_6LayoutISC_NS5_IJNSA_ILi0EEESW_SW_EEEEENS5_IJNS4_10UnderscoreESZ_SZ_EEEEENS4_13SM90_TMA_LOADENS4_14ComposedLayoutINS4_7SwizzleILi2ELi4ELi3EEENS4_18smem_ptr_flag_bitsILi8EEENSV_INS5_IJNSA_ILi8EEESE_EEENS5_IJSE_SB_EEEEEEEvNS4_8identityES12_S1C_vS1D_EENS_8epilogue10collective18CollectiveEpilogueINS1F_23Sm100TmaWarpSpecializedILi4ELi2ELi32ELb0ELb0EEEJSG_NS5_IJNSV_ISE_SB_EES1K_EEESH_SI_SH_SI_NS1F_6fusion15FusionCallbacksIS1J_NS1M_17LinearCombinationISH_fSH_fLNS_15FloatRoundStyleE2EEESG_S1L_JEEENS4_5SM1004TMEM4LOAD26SM100_TMEM_LOAD_16dp32b32xES12_S1C_NS4_39AutoVectorizingCopyWithAssumedAlignmentILi128EEENS4_14SM90_TMA_STOREES1C_S1X_S1X_EEEvvEEEEvNT_6ParamsE --------------------------
	.section	.text._ZN7cutlass13device_kernelINS_4gemm6kernel13GemmUniversalIN4cute5tupleIJiiiiEEENS1_10collective13CollectiveMmaINS1_35MainloopSm100TmaUmmaWarpSpecializedILi6ELi2ELi4ENS5_IJNS4_1CILi1EEESB_SB_EEEEENS5_IJNSA_ILi64EEENSA_ILi256EEESE_EEENS_12float_e4m3_tENS5_IJlSB_lEEESH_SI_NS4_8TiledMMAINS4_8MMA_AtomIJNS4_10MMA_TraitsINS4_19SM100_MMA_F8F6F4_SSEJSH_SH_fSE_SF_NS4_17integral_constantINS4_4UMMA5MajorELSP_0EEESQ_NSN_INSO_7ScaleInELSR_0EEESS_EEEEEENS4_6LayoutISC_NS5_IJNSA_ILi0EEESW_SW_EEEEENS5_IJNS4_10UnderscoreESZ_SZ_EEEEENS4_13SM90_TMA_LOADENS4_14ComposedLayoutINS4_7SwizzleILi2ELi4ELi3EEENS4_18smem_ptr_flag_bitsILi8EEENSV_INS5_IJNSA_ILi8EEESE_EEENS5_IJSE_SB_EEEEEEEvNS4_8identityES12_S1C_vS1D_EENS_8epilogue10collective18CollectiveEpilogueINS1F_23Sm100TmaWarpSpecializedILi4ELi2ELi32ELb0ELb0EEEJSG_NS5_IJNSV_ISE_SB_EES1K_EEESH_SI_SH_SI_NS1F_6fusion15FusionCallbacksIS1J_NS1M_17LinearCombinationISH_fSH_fLNS_15FloatRoundStyleE2EEESG_S1L_JEEENS4_5SM1004TMEM4LOAD26SM100_TMEM_LOAD_16dp32b32xES12_S1C_NS4_39AutoVectorizingCopyWithAssumedAlignmentILi128EEENS4_14SM90_TMA_STOREES1C_S1X_S1X_EEEvvEEEEvNT_6ParamsE,"ax",@progbits
	.align	128
.text._ZN7cutlass13device_kernelINS_4gemm6kernel13GemmUniversalIN4cute5tupleIJiiiiEEENS1_10collective13CollectiveMmaINS1_35MainloopSm100TmaUmmaWarpSpecializedILi6ELi2ELi4ENS5_IJNS4_1CILi1EEESB_SB_EEEEENS5_IJNSA_ILi64EEENSA_ILi256EEESE_EEENS_12float_e4m3_tENS5_IJlSB_lEEESH_SI_NS4_8TiledMMAINS4_8MMA_AtomIJNS4_10MMA_TraitsINS4_19SM100_MMA_F8F6F4_SSEJSH_SH_fSE_SF_NS4_17integral_constantINS4_4UMMA5MajorELSP_0EEESQ_NSN_INSO_7ScaleInELSR_0EEESS_EEEEEENS4_6LayoutISC_NS5_IJNSA_ILi0EEESW_SW_EEEEENS5_IJNS4_10UnderscoreESZ_SZ_EEEEENS4_13SM90_TMA_LOADENS4_14ComposedLayoutINS4_7SwizzleILi2ELi4ELi3EEENS4_18smem_ptr_flag_bitsILi8EEENSV_INS5_IJNSA_ILi8EEESE_EEENS5_IJSE_SB_EEEEEEEvNS4_8identityES12_S1C_vS1D_EENS_8epilogue10collective18CollectiveEpilogueINS1F_23Sm100TmaWarpSpecializedILi4ELi2ELi32ELb0ELb0EEEJSG_NS5_IJNSV_ISE_SB_EES1K_EEESH_SI_SH_SI_NS1F_6fusion15FusionCallbacksIS1J_NS1M_17LinearCombinationISH_fSH_fLNS_15FloatRoundStyleE2EEESG_S1L_JEEENS4_5SM1004TMEM4LOAD26SM100_TMEM_LOAD_16dp32b32xES12_S1C_NS4_39AutoVectorizingCopyWithAssumedAlignmentILi128EEENS4_14SM90_TMA_STOREES1C_S1X_S1X_EEEvvEEEEvNT_6ParamsE:
        .type           _ZN7cutlass13device_kernelINS_4gemm6kernel13GemmUniversalIN4cute5tupleIJiiiiEEENS1_10collective13CollectiveMmaINS1_35MainloopSm100TmaUmmaWarpSpecializedILi6ELi2ELi4ENS5_IJNS4_1CILi1EEESB_SB_EEEEENS5_IJNSA_ILi64EEENSA_ILi256EEESE_EEENS_12float_e4m3_tENS5_IJlSB_lEEESH_SI_NS4_8TiledMMAINS4_8MMA_AtomIJNS4_10MMA_TraitsINS4_19SM100_MMA_F8F6F4_SSEJSH_SH_fSE_SF_NS4_17integral_constantINS4_4UMMA5MajorELSP_0EEESQ_NSN_INSO_7ScaleInELSR_0EEESS_EEEEEENS4_6LayoutISC_NS5_IJNSA_ILi0EEESW_SW_EEEEENS5_IJNS4_10UnderscoreESZ_SZ_EEEEENS4_13SM90_TMA_LOADENS4_14ComposedLayoutINS4_7SwizzleILi2ELi4ELi3EEENS4_18smem_ptr_flag_bitsILi8EEENSV_INS5_IJNSA_ILi8EEESE_EEENS5_IJSE_SB_EEEEEEEvNS4_8identityES12_S1C_vS1D_EENS_8epilogue10collective18CollectiveEpilogueINS1F_23Sm100TmaWarpSpecializedILi4ELi2ELi32ELb0ELb0EEEJSG_NS5_IJNSV_ISE_SB_EES1K_EEESH_SI_SH_SI_NS1F_6fusion15FusionCallbacksIS1J_NS1M_17LinearCombinationISH_fSH_fLNS_15FloatRoundStyleE2EEESG_S1L_JEEENS4_5SM1004TMEM4LOAD26SM100_TMEM_LOAD_16dp32b32xES12_S1C_NS4_39AutoVectorizingCopyWithAssumedAlignmentILi128EEENS4_14SM90_TMA_STOREES1C_S1X_S1X_EEEvvEEEEvNT_6ParamsE,@function
        .size           _ZN7cutlass13device_kernelINS_4gemm6kernel13GemmUniversalIN4cute5tupleIJiiiiEEENS1_10collective13CollectiveMmaINS1_35MainloopSm100TmaUmmaWarpSpecializedILi6ELi2ELi4ENS5_IJNS4_1CILi1EEESB_SB_EEEEENS5_IJNSA_ILi64EEENSA_ILi256EEESE_EEENS_12float_e4m3_tENS5_IJlSB_lEEESH_SI_NS4_8TiledMMAINS4_8MMA_AtomIJNS4_10MMA_TraitsINS4_19SM100_MMA_F8F6F4_SSEJSH_SH_fSE_SF_NS4_17integral_constantINS4_4UMMA5MajorELSP_0EEESQ_NSN_INSO_7ScaleInELSR_0EEESS_EEEEEENS4_6LayoutISC_NS5_IJNSA_ILi0EEESW_SW_EEEEENS5_IJNS4_10UnderscoreESZ_SZ_EEEEENS4_13SM90_TMA_LOADENS4_14ComposedLayoutINS4_7SwizzleILi2ELi4ELi3EEENS4_18smem_ptr_flag_bitsILi8EEENSV_INS5_IJNSA_ILi8EEESE_EEENS5_IJSE_SB_EEEEEEEvNS4_8identityES12_S1C_vS1D_EENS_8epilogue10collective18CollectiveEpilogueINS1F_23Sm100TmaWarpSpecializedILi4ELi2ELi32ELb0ELb0EEEJSG_NS5_IJNSV_ISE_SB_EES1K_EEESH_SI_SH_SI_NS1F_6fusion15FusionCallbacksIS1J_NS1M_17LinearCombinationISH_fSH_fLNS_15FloatRoundStyleE2EEESG_S1L_JEEENS4_5SM1004TMEM4LOAD26SM100_TMEM_LOAD_16dp32b32xES12_S1C_NS4_39AutoVectorizingCopyWithAssumedAlignmentILi128EEENS4_14SM90_TMA_STOREES1C_S1X_S1X_EEEvvEEEEvNT_6ParamsE,(.L_x_176 - _ZN7cutlass13device_kernelINS_4gemm6kernel13GemmUniversalIN4cute5tupleIJiiiiEEENS1_10collective13CollectiveMmaINS1_35MainloopSm100TmaUmmaWarpSpecializedILi6ELi2ELi4ENS5_IJNS4_1CILi1EEESB_SB_EEEEENS5_IJNSA_ILi64EEENSA_ILi256EEESE_EEENS_12float_e4m3_tENS5_IJlSB_lEEESH_SI_NS4_8TiledMMAINS4_8MMA_AtomIJNS4_10MMA_TraitsINS4_19SM100_MMA_F8F6F4_SSEJSH_SH_fSE_SF_NS4_17integral_constantINS4_4UMMA5MajorELSP_0EEESQ_NSN_INSO_7ScaleInELSR_0EEESS_EEEEEENS4_6LayoutISC_NS5_IJNSA_ILi0EEESW_SW_EEEEENS5_IJNS4_10UnderscoreESZ_SZ_EEEEENS4_13SM90_TMA_LOADENS4_14ComposedLayoutINS4_7SwizzleILi2ELi4ELi3EEENS4_18smem_ptr_flag_bitsILi8EEENSV_INS5_IJNSA_ILi8EEESE_EEENS5_IJSE_SB_EEEEEEEvNS4_8identityES12_S1C_vS1D_EENS_8epilogue10collective18CollectiveEpilogueINS1F_23Sm100TmaWarpSpecializedILi4ELi2ELi32ELb0ELb0EEEJSG_NS5_IJNSV_ISE_SB_EES1K_EEESH_SI_SH_SI_NS1F_6fusion15FusionCallbacksIS1J_NS1M_17LinearCombinationISH_fSH_fLNS_15FloatRoundStyleE2EEESG_S1L_JEEENS4_5SM1004TMEM4LOAD26SM100_TMEM_LOAD_16dp32b32xES12_S1C_NS4_39AutoVectorizingCopyWithAssumedAlignmentILi128EEENS4_14SM90_TMA_STOREES1C_S1X_S1X_EEEvvEEEEvNT_6ParamsE)
        .other          _ZN7cutlass13device_kernelINS_4gemm6kernel13GemmUniversalIN4cute5tupleIJiiiiEEENS1_10collective13CollectiveMmaINS1_35MainloopSm100TmaUmmaWarpSpecializedILi6ELi2ELi4ENS5_IJNS4_1CILi1EEESB_SB_EEEEENS5_IJNSA_ILi64EEENSA_ILi256EEESE_EEENS_12float_e4m3_tENS5_IJlSB_lEEESH_SI_NS4_8TiledMMAINS4_8MMA_AtomIJNS4_10MMA_TraitsINS4_19SM100_MMA_F8F6F4_SSEJSH_SH_fSE_SF_NS4_17integral_constantINS4_4UMMA5MajorELSP_0EEESQ_NSN_INSO_7ScaleInELSR_0EEESS_EEEEEENS4_6LayoutISC_NS5_IJNSA_ILi0EEESW_SW_EEEEENS5_IJNS4_10UnderscoreESZ_SZ_EEEEENS4_13SM90_TMA_LOADENS4_14ComposedLayoutINS4_7SwizzleILi2ELi4ELi3EEENS4_18smem_ptr_flag_bitsILi8EEENSV_INS5_IJNSA_ILi8EEESE_EEENS5_IJSE_SB_EEEEEEEvNS4_8identityES12_S1C_vS1D_EENS_8epilogue10collective18CollectiveEpilogueINS1F_23Sm100TmaWarpSpecializedILi4ELi2ELi32ELb0ELb0EEEJSG_NS5_IJNSV_ISE_SB_EES1K_EEESH_SI_SH_SI_NS1F_6fusion15FusionCallbacksIS1J_NS1M_17LinearCombinationISH_fSH_fLNS_15FloatRoundStyleE2EEESG_S1L_JEEENS4_5SM1004TMEM4LOAD26SM100_TMEM_LOAD_16dp32b32xES12_S1C_NS4_39AutoVectorizingCopyWithAssumedAlignmentILi128EEENS4_14SM90_TMA_STOREES1C_S1X_S1X_EEEvvEEEEvNT_6ParamsE,@"STO_CUDA_ENTRY STV_DEFAULT"
_ZN7cutlass13device_kernelINS_4gemm6kernel13GemmUniversalIN4cute5tupleIJiiiiEEENS1_10collective13CollectiveMmaINS1_35MainloopSm100TmaUmmaWarpSpecializedILi6ELi2ELi4ENS5_IJNS4_1CILi1EEESB_SB_EEEEENS5_IJNSA_ILi64EEENSA_ILi256EEESE_EEENS_12float_e4m3_tENS5_IJlSB_lEEESH_SI_NS4_8TiledMMAINS4_8MMA_AtomIJNS4_10MMA_TraitsINS4_19SM100_MMA_F8F6F4_SSEJSH_SH_fSE_SF_NS4_17integral_constantINS4_4UMMA5MajorELSP_0EEESQ_NSN_INSO_7ScaleInELSR_0EEESS_EEEEEENS4_6LayoutISC_NS5_IJNSA_ILi0EEESW_SW_EEEEENS5_IJNS4_10UnderscoreESZ_SZ_EEEEENS4_13SM90_TMA_LOADENS4_14ComposedLayoutINS4_7SwizzleILi2ELi4ELi3EEENS4_18smem_ptr_flag_bitsILi8EEENSV_INS5_IJNSA_ILi8EEESE_EEENS5_IJSE_SB_EEEEEEEvNS4_8identityES12_S1C_vS1D_EENS_8epilogue10collective18CollectiveEpilogueINS1F_23Sm100TmaWarpSpecializedILi4ELi2ELi32ELb0ELb0EEEJSG_NS5_IJNSV_ISE_SB_EES1K_EEESH_SI_SH_SI_NS1F_6fusion15FusionCallbacksIS1J_NS1M_17LinearCombinationISH_fSH_fLNS_15FloatRoundStyleE2EEESG_S1L_JEEENS4_5SM1004TMEM4LOAD26SM100_TMEM_LOAD_16dp32b32xES12_S1C_NS4_39AutoVectorizingCopyWithAssumedAlignmentILi128EEENS4_14SM90_TMA_STOREES1C_S1X_S1X_EEEvvEEEEvNT_6ParamsE:
[----:B------:R-:W1:Y:S01]  /*0000*/  LDC R1, c[0x0][0x37c] ;  /* 0x0000df00ff017b82 */ /* 0x000e620000000800 */
[----:B------:R-:W2:Y:S01]  /*0010*/  S2R R108, SR_TID.X ;  /* 0x00000000006c7919 */ /* 0x000ea20000002100 */
[----:B------:R-:W3:Y:S01]  /*0020*/  LDCU.64 UR4, c[0x0][0x890] ;  /* 0x00011200ff0477ac */ /* 0x000ee20008000a00 */
[----:B------:R-:W-:Y:S02]  /*0030*/  PRMT R96, RZ, 0x7610, R96 ;  /* 0x00007610ff607816 */ /* 0x000fe40000000060 */
[----:B------:R-:W-:Y:S01]  /*0040*/  ELECT P5, URZ, PT ;  /* 0x0000000000ff782f */ /* 0x000fe200038a0000 */
[----:B------:R-:W4:Y:S01]  /*0050*/  LDCU.64 UR46, c[0x0][0x358] ;  /* 0x00006b00ff2e77ac */ /* 0x000f220008000a00 */
[----:B---3--:R-:W-:-:S04]  /*0060*/  UISETP.NE.U32.AND UP0, UPT, UR4, URZ, UPT ;  /* 0x000000ff0400728c */ /* 0x008fc8000bf05070 */
[----:B------:R-:W-:Y:S01]  /*0070*/  UISETP.NE.AND.EX UP0, UPT, UR5, URZ, UPT, UP0 ;  /* 0x000000ff0500728c */ /* 0x000fe2000bf05300 */
[----:B--2---:R-:W-:-:S05]  /*0080*/  SHF.R.U32.HI R101, RZ, 0x5, R108 ;  /* 0x00000005ff657819 */ /* 0x004fca000001166c */
[----:B------:R-:W2:Y:S02]  /*0090*/  SHFL.IDX PT, R0, R101, RZ, 0x1f ;  /* 0x00001fff65007589 */ /* 0x000ea400000e0000 */
[----:B--2---:R-:W-:Y:S01]  /*00a0*/  R2UR UR8, R0 ;  /* 0x00000000000872ca */ /* 0x004fe200000e0000 */
[----:B-1--4-:R-:W-:-:S14]  /*00b0*/  BRA.U UP0, `(.L_x_0) ;  /* 0x00000001002c7547 */ /* 0x012fdc000b800000 */
[----:B------:R-:W1:Y:S02]  /*00c0*/  LDCU.64 UR6, c[0x0][0x888] ;  /* 0x00011100ff0677ac */ /* 0x000e640008000a00 */
[----:B-1----:R-:W-:-:S04]  /*00d0*/  UISETP.NE.U32.AND UP0, UPT, UR6, URZ, UPT ;  /* 0x000000ff0600728c */ /* 0x002fc8000bf05070 */
[----:B------:R-:W-:-:S09]  /*00e0*/  UISETP.NE.AND.EX UP0, UPT, UR7, URZ, UPT, UP0 ;  /* 0x000000ff0700728c */ /* 0x000fd2000bf05300 */
[----:B------:R-:W-:Y:S05]  /*00f0*/  BRA.U !UP0, `(.L_x_1) ;  /* 0x0000000108107547 */ /* 0x000fea000b800000 */
[----:B------:R-:W1:Y:S02]  /*0100*/  LDC.64 R2, c[0x0][0x888] ;  /* 0x00022200ff027b82 */ /* 0x000e640000000a00 */
[----:B-1----:R1:W5:Y:S01]  /*0110*/  LDG.E R49, desc[UR46][R2.64] ;  /* 0x0000002e02317981 */ /* 0x002362000c1e1900 */
[----:B------:R-:W-:Y:S01]  /*0120*/  HFMA2 R96, -RZ, RZ, 0, 5.9604644775390625e-08 ;  /* 0x00000001ff607431 */ /* 0x000fe200000001ff */
[----:B------:R-:W-:Y:S05]  /*0130*/  BRA `(.L_x_0) ;  /* 0x00000000000c7947 */ /* 0x000fea0003800000 */
.L_x_1:
[----:B------:R-:W1:Y:S01]  /*0140*/  LDCU UR6, c[0x0][0x880] ;  /* 0x00011000ff0677ac */ /* 0x000e620008000800 */
[----:B------:R-:W-:Y:S01]  /*0150*/  HFMA2 R96, -RZ, RZ, 0, 5.9604644775390625e-08 ;  /* 0x00000001ff607431 */ /* 0x000fe200000001ff */
[----:B-1----:R-:W-:-:S07]  /*0160*/  MOV R49, UR6 ;  /* 0x0000000600317c02 */ /* 0x002fce0008000f00 */
.L_x_0:
[----:B------:R-:W2:Y:S02]  /*0170*/  LDCU.64 UR6, c[0x0][0x8b0] ;  /* 0x00011600ff0677ac */ /* 0x000ea40008000a00 */
[----:B--2---:R-:W-:-:S04]  /*0180*/  UISETP.NE.U32.AND UP0, UPT, UR6, URZ, UPT ;  /* 0x000000ff0600728c */ /* 0x004fc8000bf05070 */
[----:B------:R-:W-:-:S09]  /*0190*/  UISETP.NE.AND.EX UP0, UPT, UR7, URZ, UPT, UP0 ;  /* 0x000000ff0700728c */ /* 0x000fd2000bf05300 */
[----:B------:R-:W-:Y:S05]  /*01a0*/  BRA.U UP0, `(.L_x_2) ;  /* 0x0000000100247547 */ /* 0x000fea000b800000 */
[----:B------:R-:W2:Y:S02]  /*01b0*/  LDCU.64 UR6, c[0x0][0x8a8] ;  /* 0x00011500ff0677ac */ /* 0x000ea40008000a00 */
[----:B--2---:R-:W-:-:S04]  /*01c0*/  UISETP.NE.U32.AND UP0, UPT, UR6, URZ, UPT ;  /* 0x000000ff0600728c */ /* 0x004fc8000bf05070 */
[----:B------:R-:W-:-:S09]  /*01d0*/  UISETP.NE.AND.EX UP0, UPT, UR7, URZ, UPT, UP0 ;  /* 0x000000ff0700728c */ /* 0x000fd2000bf05300 */
[----:B------:R-:W-:Y:S05]  /*01e0*/  BRA.U !UP0, `(.L_x_3) ;  /* 0x00000001080c7547 */ /* 0x000fea000b800000 */
[----:B-1----:R-:W1:Y:S02]  /*01f0*/  LDC.64 R2, c[0x0][0x8a8] ;  /* 0x00022a00ff027b82 */ /* 0x002e640000000a00 */
[----:B-1----:R2:W5:Y:S01]  /*0200*/  LDG.E R47, desc[UR46][R2.64] ;  /* 0x0000002e022f7981 */ /* 0x002562000c1e1900 */
[----:B------:R-:W-:Y:S05]  /*0210*/  BRA `(.L_x_2) ;  /* 0x0000000000087947 */ /* 0x000fea0003800000 */
.L_x_3:
[----:B------:R-:W2:Y:S02]  /*0220*/  LDCU UR6, c[0x0][0x8a0] ;  /* 0x00011400ff0677ac */ /* 0x000ea40008000800 */
[----:B--2---:R-:W-:Y:S02]  /*0230*/  MOV R47, UR6 ;  /* 0x00000006002f7c02 */ /* 0x004fe40008000f00 */
.L_x_2:
[----:B------:R-:W-:Y:S01]  /*0240*/  IMAD.U32 R0, RZ, RZ, UR8 ;  /* 0x00000008ff007e24 */ /* 0x000fe2000f8e00ff */
[----:B------:R-:W-:Y:S04]  /*0250*/  BSSY.RECONVERGENT B0, `(.L_x_4) ;  /* 0x000000c000007945 */ /* 0x000fe80003800200 */
[C---:B------:R-:W-:Y:S02]  /*0260*/  ISETP.NE.OR P1, PT, R0.reuse, 0x1, !P5 ;  /* 0x000000010000780c */ /* 0x040fe40006f25670 */
[----:B------:R-:W-:-:S11]  /*0270*/  ISETP.NE.OR P0, PT, R0, 0x3, !P5 ;  /* 0x000000030000780c */ /* 0x000fd60006f05670 */
[----:B------:R-:W-:Y:S05]  /*0280*/  @P1 BRA `(.L_x_5) ;  /* 0x0000000000201947 */ /* 0x000fea0003800000 */
[----:B------:R-:W3:Y:S02]  /*0290*/  LDCU.64 UR6, c[0x0][0x348] ;  /* 0x00006900ff0677ac */ /* 0x000ee40008000a00 */
[----:B---3--:R-:W-:Y:S02]  /*02a0*/  UIADD3 UR10, UP1, UPT, UR6, 0x80, URZ ;  /* 0x00000080060a7890 */ /* 0x008fe4000ff3e0ff */
[----:B------:R-:W-:Y:S02]  /*02b0*/  UIADD3 UR6, UP0, UPT, UR6, 0x180, URZ ;  /* 0x0000018006067890 */ /* 0x000fe4000ff1e0ff */
[----:B------:R-:W-:Y:S02]  /*02c0*/  UIADD3.X UR11, UPT, UPT, URZ, UR7, URZ, UP1, !UPT ;  /* 0x00000007ff0b7290 */ /* 0x000fe40008ffe4ff */
[----:B------:R-:W-:-:S07]  /*02d0*/  UIADD3.X UR7, UPT, UPT, URZ, UR7, URZ, UP0, !UPT ;  /* 0x00000007ff077290 */ /* 0x000fce00087fe4ff */
[----:B------:R3:W-:Y:S02]  /*02e0*/  UTMACCTL.PF [UR10] ;  /* 0x000000000a0079b9 */ /* 0x0007e40008040000 */
[----:B------:R3:W-:Y:S02]  /*02f0*/  UTMACCTL.PF [UR6] ;  /* 0x00000000060079b9 */ /* 0x0007e40008040000 */
[----:B---3--:R-:W-:Y:S01]  /*0300*/  NOP ;  /* 0x0000000000007918 */ /* 0x008fe20000000000 */
.L_x_5:
[----:B------:R-:W-:Y:S05]  /*0310*/  BSYNC.RECONVERGENT B0 ;  /* 0x0000000000007941 */ /* 0x000fea0003800200 */
.L_x_4:
[----:B------:R-:W-:Y:S04]  /*0320*/  BSSY.RECONVERGENT B0, `(.L_x_6) ;  /* 0x000000a000007945 */ /* 0x000fe80003800200 */
        /* <DEDUP_REMOVED lines=9> */
.L_x_7:
[----:B------:R-:W-:Y:S05]  /*03c0*/  BSYNC.RECONVERGENT B0 ;  /* 0x0000000000007941 */ /* 0x000fea0003800200 */
.L_x_6:
[----:B------:R-:W3:Y:S01]  /*03d0*/  LDCU.64 UR6, c[0x0][0x888] ;  /* 0x00011100ff0677ac */ /* 0x000ee20008000a00 */
[----:B------:R-:W-:Y:S02]  /*03e0*/  UISETP.EQ.U32.AND UP1, UPT, UR4, URZ, UPT ;  /* 0x000000ff0400728c */ /* 0x000fe4000bf22070 */
[----:B------:R-:W-:Y:S02]  /*03f0*/  UPLOP3.LUT UP2, UPT, UPT, UPT, UPT, 0x80, 0x8 ;  /* 0x000000000008789c */ /* 0x000fe40003f4f070 */
[----:B---3--:R-:W-:-:S04]  /*0400*/  UISETP.NE.U32.AND UP0, UPT, UR6, URZ, UPT ;  /* 0x000000ff0600728c */ /* 0x008fc8000bf05070 */
[----:B------:R-:W-:-:S04]  /*0410*/  UISETP.NE.AND.EX UP0, UPT, UR7, URZ, UPT, UP0 ;  /* 0x000000ff0700728c */ /* 0x000fc8000bf05300 */
[----:B------:R-:W-:-:S04]  /*0420*/  UISETP.EQ.OR.EX UP3, UPT, UR5, URZ, !UP0, UP1 ;  /* 0x000000ff0500728c */ /* 0x000fc8000c762710 */
[----:B------:R-:W-:-:S05]  /*0430*/  UP2UR UR50, UPR, URZ, 0x8 ;  /* 0x00000008ff327883 */ /* 0x000fca0008000000 */
[----:B------:R-:W-:Y:S07]  /*0440*/  BRA.U !UP3, `(.L_x_8) ;  /* 0x000000010b207547 */ /* 0x000fee000b800000 */
[----:B------:R-:W-:Y:S01]  /*0450*/  UISETP.NE.U32.AND UP2, UPT, UR4, URZ, UPT ;  /* 0x000000ff0400728c */ /* 0x000fe2000bf45070 */
[----:B-----5:R-:W-:Y:S01]  /*0460*/  FSETP.NEU.AND P0, PT, R49, RZ, PT ;  /* 0x000000ff3100720b */ /* 0x020fe20003f0d000 */
[----:B------:R-:W-:Y:S02]  /*0470*/  USEL UR4, URZ, 0xffffffff, UP0 ;  /* 0xffffffffff047887 */ /* 0x000fe40008000000 */
[----:B------:R-:W-:-:S10]  /*0480*/  UISETP.NE.AND.EX UP2, UPT, UR5, URZ, UPT, UP2 ;  /* 0x000000ff0500728c */ /* 0x000fd4000bf45320 */
[----:B------:R-:W-:Y:S01]  /*0490*/  VOTEU.ANY UP1, P0 ;  /* 0x0000000000ff7886 */ /* 0x000fe20000020100 */
[----:B------:R-:W-:-:S04]  /*04a0*/  @!UP2 USEL UR4, URZ, 0xffffffff, UP1 ;  /* 0xffffffffff04a887 */ /* 0x000fc80008800000 */
[----:B------:R-:W-:-:S04]  /*04b0*/  ULOP3.LUT UR4, UR4, 0x1, URZ, 0xc0, !UPT ;  /* 0x0000000104047892 */ /* 0x000fc8000f8ec0ff */
[----:B------:R-:W-:-:S11]  /*04c0*/  UISETP.NE.U32.AND UP2, UPT, UR4, 0x1, UPT ;  /* 0x000000010400788c */ /* 0x000fd6000bf45070 */
.L_x_8:
[----:B-12---:R-:W1:Y:S01]  /*04d0*/  SHFL.IDX PT, R2, R101, RZ, 0x1f ;  /* 0x00001fff65027589 */ /* 0x006e6200000e0000 */
[----:B------:R-:W-:-:S04]  /*04e0*/  UISETP.NE.AND UP1, UPT, UR8, 0x2, UPT ;  /* 0x000000020800788c */ /* 0x000fc8000bf25270 */
[----:B------:R-:W-:Y:S01]  /*04f0*/  USEL UR6, URZ, 0x1, UP1 ;  /* 0x00000001ff067887 */ /* 0x000fe20008800000 */
[----:B-1----:R-:W-:-:S13]  /*0500*/  ISETP.NE.AND P0, PT, R2, RZ, PT ;  /* 0x000000ff0200720c */ /* 0x002fda0003f05270 */
[----:B------:R-:W-:Y:S05]  /*0510*/  @P0 BRA `(.L_x_9) ;  /* 0x0000000000580947 */ /* 0x000fea0003800000 */
[----:B------:R-:W1:Y:S01]  /*0520*/  S2UR UR5, SR_CgaCtaId ;  /* 0x00000000000579c3 */ /* 0x000e620000008800 */
[----:B------:R-:W-:Y:S01]  /*0530*/  UMOV UR7, 0x400 ;  /* 0x0000040000077882 */ /* 0x000fe20000000000 */
[----:B------:R-:W-:Y:S01]  /*0540*/  UMOV UR4, 0x1 ;  /* 0x0000000100047882 */ /* 0x000fe20000000000 */
[----:B------:R-:W-:Y:S01]  /*0550*/  ELECT P0, URZ, PT ;  /* 0x0000000000ff782f */ /* 0x000fe20003800000 */
[----:B------:R-:W-:-:S04]  /*0560*/  UIADD3 UR10, UPT, UPT, -UR4, 0x100000, URZ ;  /* 0x00100000040a7890 */ /* 0x000fc8000fffe1ff */
[----:B------:R-:W-:Y:S02]  /*0570*/  USHF.L.U32 UR11, UR10, 0xb, URZ ;  /* 0x0000000b0a0b7899 */ /* 0x000fe400080006ff */
[----:B------:R-:W-:Y:S02]  /*0580*/  USHF.L.U32 UR10, UR10, 0x1, URZ ;  /* 0x000000010a0a7899 */ /* 0x000fe400080006ff */
[----:B-1----:R-:W-:Y:S01]  /*0590*/  ULEA UR5, UR5, UR7, 0x18 ;  /* 0x0000000705057291 */ /* 0x002fe2000f8ec0ff */
[----:B------:R-:W1:Y:S11]  /*05a0*/  FENCE.VIEW.ASYNC.S ;  /* 0x00000000000073c6 */ /* 0x000e760000000000 */
[----:B-1----:R1:W2:Y:S01]  /*05b0*/  SYNCS.EXCH.64 URZ, [UR5], UR10 ;  /* 0x0000000a05ff75b2 */ /* 0x0022a20008000100 */
[----:B------:R1:W3:Y:S01]  /*05c0*/  SYNCS.EXCH.64 URZ, [UR5+0x30], UR10 ;  /* 0x0000300a05ff75b2 */ /* 0x0002e20008000100 */
[----:B------:R1:W4:Y:S01]  /*05d0*/  SYNCS.EXCH.64 URZ, [UR5+0x8], UR10 ;  /* 0x0000080a05ff75b2 */ /* 0x0003220008000100 */
[----:B------:R1:W1:Y:S01]  /*05e0*/  SYNCS.EXCH.64 URZ, [UR5+0x38], UR10 ;  /* 0x0000380a05ff75b2 */ /* 0x0002620008000100 */
        /* <DEDUP_REMOVED lines=8> */
[----:B------:R-:W-:Y:S01]  /*0670*/  NOP ;  /* 0x0000000000007918 */ /* 0x000fe20000000000 */
.L_x_9:
[----:B------:R-:W2:Y:S01]  /*0680*/  SHFL.IDX PT, R2, R101, RZ, 0x1f ;  /* 0x00001fff65027589 */ /* 0x000ea200000e0000 */
[----:B------:R-:W-:Y:S01]  /*0690*/  NOP ;  /* 0x0000000000007918 */ /* 0x000fe20000000000 */
[----:B--2---:R-:W-:-:S13]  /*06a0*/  ISETP.NE.AND P0, PT, R2, 0x1, PT ;  /* 0x000000010200780c */ /* 0x004fda0003f05270 */
[----:B------:R-:W-:Y:S05]  /*06b0*/  @P0 BRA `(.L_x_10) ;  /* 0x0000000000580947 */ /* 0x000fea0003800000 */
[----:B------:R-:W2:Y:S01]  /*06c0*/  S2UR UR7, SR_CgaCtaId ;  /* 0x00000000000779c3 */ /* 0x000ea20000008800 */
[----:B------:R-:W-:Y:S01]  /*06d0*/  UMOV UR9, 0x400 ;  /* 0x0000040000097882 */ /* 0x000fe20000000000 */
[----:B-1----:R-:W-:Y:S01]  /*06e0*/  UMOV UR5, 0x20 ;  /* 0x0000002000057882 */ /* 0x002fe20000000000 */
[----:B------:R-:W-:Y:S01]  /*06f0*/  UMOV UR4, 0x80 ;  /* 0x0000008000047882 */ /* 0x000fe20000000000 */
[----:B------:R-:W-:-:S04]  /*0700*/  UIADD3 UR10, UPT, UPT, -UR5, 0x100000, URZ ;  /* 0x00100000050a7890 */ /* 0x000fc8000fffe1ff */
[----:B------:R-:W-:Y:S02]  /*0710*/  USHF.L.U32 UR11, UR10, 0xb, URZ ;  /* 0x0000000b0a0b7899 */ /* 0x000fe400080006ff */
[----:B------:R-:W-:Y:S02]  /*0720*/  USHF.L.U32 UR10, UR10, 0x1, URZ ;  /* 0x000000010a0a7899 */ /* 0x000fe400080006ff */
[----:B------:R-:W-:-:S04]  /*0730*/  UIADD3 UR4, UPT, UPT, -UR4, 0x100000, URZ ;  /* 0x0010000004047890 */ /* 0x000fc8000fffe1ff */
[----:B------:R-:W-:Y:S02]  /*0740*/  USHF.L.U32 UR5, UR4, 0xb, URZ ;  /* 0x0000000b04057899 */ /* 0x000fe400080006ff */
[----:B------:R-:W-:Y:S01]  /*0750*/  USHF.L.U32 UR4, UR4, 0x1, URZ ;  /* 0x0000000104047899 */ /* 0x000fe200080006ff */
[----:B------:R-:W-:Y:S01]  /*0760*/  ELECT P0, URZ, PT ;  /* 0x0000000000ff782f */ /* 0x000fe20003800000 */
[----:B--2---:R-:W-:Y:S01]  /*0770*/  ULEA UR7, UR7, UR9, 0x18 ;  /* 0x0000000907077291 */ /* 0x004fe2000f8ec0ff */
[----:B------:R-:W1:Y:S11]  /*0780*/  FENCE.VIEW.ASYNC.S ;  /* 0x00000000000073c6 */ /* 0x000e760000000000 */
[----:B-1----:R2:W1:Y:S01]  /*0790*/  SYNCS.EXCH.64 URZ, [UR7+0x60], UR10 ;  /* 0x0000600a07ff75b2 */ /* 0x0024620008000100 */
[----:B------:R2:W1:Y:S01]  /*07a0*/  SYNCS.EXCH.64 URZ, [UR7+0x80], UR4 ;  /* 0x0000800407ff75b2 */ /* 0x0004620008000100 */
[----:B------:R2:W1:Y:S01]  /*07b0*/  SYNCS.EXCH.64 URZ, [UR7+0x68], UR10 ;  /* 0x0000680a07ff75b2 */ /* 0x0004620008000100 */
[----:B------:R2:W1:Y:S01]  /*07c0*/  SYNCS.EXCH.64 URZ, [UR7+0x88], UR4 ;  /* 0x0000880407ff75b2 */ /* 0x0004620008000100 */
[----:B------:R2:W1:Y:S01]  /*07d0*/  SYNCS.EXCH.64 URZ, [UR7+0x70], UR10 ;  /* 0x0000700a07ff75b2 */ /* 0x0004620008000100 */
[----:B------:R2:W1:Y:S01]  /*07e0*/  SYNCS.EXCH.64 URZ, [UR7+0x90], UR4 ;  /* 0x0000900407ff75b2 */ /* 0x0004620008000100 */
[----:B------:R2:W1:Y:S01]  /*07f0*/  SYNCS.EXCH.64 URZ, [UR7+0x78], UR10 ;  /* 0x0000780a07ff75b2 */ /* 0x0004620008000100 */
[----:B------:R2:W1:Y:S02]  /*0800*/  SYNCS.EXCH.64 URZ, [UR7+0x98], UR4 ;  /* 0x0000980407ff75b2 */ /* 0x0004640008000100 */
[----:B--2---:R-:W-:Y:S01]  /*0810*/  NOP ;  /* 0x0000000000007918 */ /* 0x004fe20000000000 */
.L_x_10:
[----:B------:R-:W2:Y:S01]  /*0820*/  SHFL.IDX PT, R2, R101, RZ, 0x1f ;  /* 0x00001fff65027589 */ /* 0x000ea200000e0000 */
[----:B------:R-:W-:Y:S01]  /*0830*/  NOP ;  /* 0x0000000000007918 */ /* 0x000fe20000000000 */
[----:B--2---:R-:W-:-:S13]  /*0840*/  ISETP.NE.AND P0, PT, R2, 0x3, PT ;  /* 0x000000030200780c */ /* 0x004fda0003f05270 */
[----:B------:R-:W-:Y:S05]  /*0850*/  @P0 BRA `(.L_x_11) ;  /* 0x0000000000300947 */ /* 0x000fea0003800000 */
[----:B-1----:R-:W1:Y:S01]  /*0860*/  S2UR UR5, SR_CgaCtaId ;  /* 0x00000000000579c3 */ /* 0x002e620000008800 */
        /* <DEDUP_REMOVED lines=8> */
[----:B-1----:R2:W1:Y:S01]  /*08f0*/  SYNCS.EXCH.64 URZ, [UR5+0xa0], UR10 ;  /* 0x0000a00a05ff75b2 */ /* 0x0024620008000100 */
[----:B------:R2:W1:Y:S02]  /*0900*/  SYNCS.EXCH.64 URZ, [UR5+0xa8], UR10 ;  /* 0x0000a80a05ff75b2 */ /* 0x0004640008000100 */
[----:B--2---:R-:W-:Y:S01]  /*0910*/  NOP ;  /* 0x0000000000007918 */ /* 0x004fe20000000000 */
.L_x_11:
[----:B------:R-:W2:Y:S01]  /*0920*/  SHFL.IDX PT, R2, R101, RZ, 0x1f ;  /* 0x00001fff65027589 */ /* 0x000ea200000e0000 */
[----:B------:R-:W-:Y:S01]  /*0930*/  NOP ;  /* 0x0000000000007918 */ /* 0x000fe20000000000 */
[----:B--2---:R-:W-:-:S13]  /*0940*/  ISETP.NE.AND P0, PT, R2, 0x4, PT ;  /* 0x000000040200780c */ /* 0x004fda0003f05270 */
[----:B------:R-:W-:Y:S05]  /*0950*/  @P0 BRA `(.L_x_12) ;  /* 0x00000000004c0947 */ /* 0x000fea0003800000 */
[----:B-1----:R-:W1:Y:S01]  /*0960*/  S2UR UR5, SR_CgaCtaId ;  /* 0x00000000000579c3 */ /* 0x002e620000008800 */
[----:B------:R-:W-:Y:S01]  /*0970*/  UMOV UR9, 0x100 ;  /* 0x0000010000097882 */ /* 0x000fe20000000000 */
[----:B------:R-:W-:Y:S01]  /*0980*/  UMOV UR7, 0x400 ;  /* 0x0000040000077882 */ /* 0x000fe20000000000 */
[----:B------:R-:W-:Y:S01]  /*0990*/  USEL UR9, UR9, 0xe0, UP2 ;  /* 0x000000e009097887 */ /* 0x000fe20009000000 */
[----:B------:R-:W-:Y:S01]  /*09a0*/  UMOV UR4, 0x1 ;  /* 0x0000000100047882 */ /* 0x000fe20000000000 */
[----:B------:R-:W-:Y:S01]  /*09b0*/  ELECT P0, URZ, PT ;  /* 0x0000000000ff782f */ /* 0x000fe20003800000 */
[----:B------:R-:W-:-:S04]  /*09c0*/  UIADD3 UR10, UPT, UPT, -UR4, 0x100000, URZ ;  /* 0x00100000040a7890 */ /* 0x000fc8000fffe1ff */
[----:B------:R-:W-:Y:S02]  /*09d0*/  USHF.L.U32 UR11, UR10, 0xb, URZ ;  /* 0x0000000b0a0b7899 */ /* 0x000fe400080006ff */
[----:B------:R-:W-:Y:S02]  /*09e0*/  USHF.L.U32 UR10, UR10, 0x1, URZ ;  /* 0x000000010a0a7899 */ /* 0x000fe400080006ff */
[----:B------:R-:W-:-:S04]  /*09f0*/  UIADD3 UR12, UPT, UPT, -UR9, 0x100000, URZ ;  /* 0x00100000090c7890 */ /* 0x000fc8000fffe1ff */
[----:B------:R-:W-:Y:S02]  /*0a00*/  USHF.L.U32 UR13, UR12, 0xb, URZ ;  /* 0x0000000b0c0d7899 */ /* 0x000fe400080006ff */
[----:B------:R-:W-:Y:S02]  /*0a10*/  USHF.L.U32 UR12, UR12, 0x1, URZ ;  /* 0x000000010c0c7899 */ /* 0x000fe400080006ff */
[----:B-1----:R-:W-:Y:S01]  /*0a20*/  ULEA UR5, UR5, UR7, 0x18 ;  /* 0x0000000705057291 */ /* 0x002fe2000f8ec0ff */
[----:B------:R-:W1:Y:S11]  /*0a30*/  FENCE.VIEW.ASYNC.S ;  /* 0x00000000000073c6 */ /* 0x000e760000000000 */
[----:B-1----:R2:W1:Y:S01]  /*0a40*/  SYNCS.EXCH.64 URZ, [UR5+0xb0], UR10 ;  /* 0x0000b00a05ff75b2 */ /* 0x0024620008000100 */
[----:B------:R2:W1:Y:S01]  /*0a50*/  SYNCS.EXCH.64 URZ, [UR5+0xc0], UR12 ;  /* 0x0000c00c05ff75b2 */ /* 0x0004620008000100 */
[----:B------:R2:W1:Y:S01]  /*0a60*/  SYNCS.EXCH.64 URZ, [UR5+0xb8], UR10 ;  /* 0x0000b80a05ff75b2 */ /* 0x0004620008000100 */
[----:B------:R2:W1:Y:S02]  /*0a70*/  SYNCS.EXCH.64 URZ, [UR5+0xc8], UR12 ;  /* 0x0000c80c05ff75b2 */ /* 0x0004640008000100 */
[----:B--2---:R-:W-:Y:S01]  /*0a80*/  NOP ;  /* 0x0000000000007918 */ /* 0x004fe20000000000 */
.L_x_12:
        /* <DEDUP_REMOVED lines=26> */
.L_x_13:
        /* <DEDUP_REMOVED lines=18> */
.L_x_14:
[----:B-1----:R-:W1:Y:S01]  /*0d50*/  S2UR UR5, SR_CTAID.X ;  /* 0x00000000000579c3 */ /* 0x002e620000002500 */
[----:B------:R-:W-:-:S05]  /*0d60*/  CS2R.32 R95, SR_CgaSize ;  /* 0x00000000005f7805 */ /* 0x000fca0000008a00 */
[----:B------:R-:W-:-:S05]  /*0d70*/  IMAD R95, R95, -0xa0, RZ ;  /* 0xffffff605f5f7824 */ /* 0x000fca00078e02ff */
[----:B------:R-:W-:-:S14]  /*0d80*/  R2UR UR9, R95 ;  /* 0x000000005f0972ca */ /* 0x000fdc00000e0000 */
[----:B------:R-:W2:Y:S01]  /*0d90*/  LDCU UR9, c[0x0][UR9+0x2b0] ;  /* 0x00005600090977ac */ /* 0x000ea20008000800 */
[----:B------:R-:W-:Y:S01]  /*0da0*/  NOP ;  /* 0x0000000000007918 */ /* 0x000fe20000000000 */
[----:B------:R-:W-:-:S05]  /*0db0*/  CS2R.32 R95, SR_CgaSize ;  /* 0x00000000005f7805 */ /* 0x000fca0000008a00 */
[----:B------:R-:W-:-:S05]  /*0dc0*/  IMAD R95, R95, -0xa0, RZ ;  /* 0xffffff605f5f7824 */ /* 0x000fca00078e02ff */
[----:B------:R-:W-:-:S14]  /*0dd0*/  R2UR UR7, R95 ;  /* 0x000000005f0772ca */ /* 0x000fdc00000e0000 */
[----:B------:R-:W3:Y:S01]  /*0de0*/  LDCU UR7, c[0x0][UR7+0x2b4] ;  /* 0x00005680070777ac */ /* 0x000ee20008000800 */
[----:B------:R-:W4:Y:S08]  /*0df0*/  S2UR UR4, SR_CTAID.Y ;  /* 0x00000000000479c3 */ /* 0x000f300000002600 */
[----:B------:R-:W3:Y:S01]  /*0e00*/  LDC R10, c[0x0][0xb24] ;  /* 0x0002c900ff0a7b82 */ /* 0x000ee20000000800 */
[----:B-1----:R-:W-:-:S02]  /*0e10*/  I2FP.F32.U32 R95, UR5 ;  /* 0x00000005005f7c45 */ /* 0x002fc40008201000 */
[----:B------:R-:W-:-:S05]  /*0e20*/  CS2R.32 R3, SR_CgaSize ;  /* 0x0000000000037805 */ /* 0x000fca0000008a00 */
[----:B------:R-:W-:-:S06]  /*0e30*/  IMAD R3, R3, -0xa0, RZ ;  /* 0xffffff6003037824 */ /* 0x000fcc00078e02ff */
[----:B------:R-:W1:Y:S01]  /*0e40*/  LDC R3, c[0x0][R3+0x2a0] ;  /* 0x0000a80003037b82 */ /* 0x000e620000000800 */
[----:B------:R-:W-:Y:S01]  /*0e50*/  MOV R15, UR5 ;  /* 0x00000005000f7c02 */ /* 0x000fe20008000f00 */
[----:B--2---:R-:W-:Y:S01]  /*0e60*/  FMUL R95, R95, UR9 ;  /* 0x000000095f5f7c20 */ /* 0x004fe20008400000 */
[----:B----4-:R-:W-:Y:S02]  /*0e70*/  I2FP.F32.U32 R94, UR4 ;  /* 0x00000004005e7c45 */ /* 0x010fe40008201000 */
[----:B------:R-:W-:-:S05]  /*0e80*/  CS2R.32 R2, SR_CgaSize ;  /* 0x0000000000027805 */ /* 0x000fca0000008a00 */
[----:B------:R-:W-:-:S06]  /*0e90*/  IMAD R2, R2, -0xa0, RZ ;  /* 0xffffff6002027824 */ /* 0x000fcc00078e02ff */
[----:B------:R-:W2:Y:S01]  /*0ea0*/  LDC R2, c[0x0][R2+0x2a4] ;  /* 0x0000a90002027b82 */ /* 0x000ea20000000800 */
[----:B------:R-:W-:Y:S01]  /*0eb0*/  MOV R14, UR4 ;  /* 0x00000004000e7c02 */ /* 0x000fe20008000f00 */
[----:B------:R-:W4:Y:S01]  /*0ec0*/  F2I.U32.TRUNC.NTZ R95, R95 ;  /* 0x0000005f005f7305 */ /* 0x000f22000020f000 */
[----:B---3--:R-:W-:-:S05]  /*0ed0*/  FMUL R94, R94, UR7 ;  /* 0x000000075e5e7c20 */ /* 0x008fca0008400000 */
[----:B------:R-:W-:Y:S01]  /*0ee0*/  BAR.SYNC.DEFER_BLOCKING 0x0 ;  /* 0x0000000000007b1d */ /* 0x000fe20000010000 */
[----:B------:R-:W-:-:S05]  /*0ef0*/  ISETP.GE.AND P0, PT, R10, 0x1, PT ;  /* 0x000000010a00780c */ /* 0x000fca0003f06270 */
[----:B------:R-:W3:Y:S02]  /*0f00*/  F2I.U32.TRUNC.NTZ R94, R94 ;  /* 0x0000005e005e7305 */ /* 0x000ee4000020f000 */
[----:B------:R-:W2:Y:S01]  /*0f10*/  S2UR UR36, SR_CTAID.Z ;  /* 0x00000000002479c3 */ /* 0x000ea20000002700 */
[----:B----4-:R-:W-:-:S05]  /*0f20*/  IADD3 R95, PT, PT, -R95, RZ, RZ ;  /* 0x000000ff5f5f7210 */ /* 0x010fca0007ffe1ff */
[----:B-1----:R-:W-:Y:S01]  /*0f30*/  IMAD R95, R3, R95, UR5 ;  /* 0x00000005035f7e24 */ /* 0x002fe2000f8e025f */
[----:B---3--:R-:W-:-:S05]  /*0f40*/  IADD3 R94, PT, PT, -R94, RZ, RZ ;  /* 0x000000ff5e5e7210 */ /* 0x008fca0007ffe1ff */
[----:B--2---:R-:W-:Y:S01]  /*0f50*/  IMAD R94, R2, R94, UR4 ;  /* 0x00000004025e7e24 */ /* 0x004fe2000f8e025e */
[----:B------:R-:W-:Y:S06]  /*0f60*/  @!P0 BRA `(.L_x_15) ;  /* 0x0000000000b88947 */ /* 0x000fec0003800000 */
[----:B------:R-:W1:Y:S01]  /*0f70*/  LDC.64 R4, c[0x0][0xb18] ;  /* 0x0002c600ff047b82 */ /* 0x000e620000000a00 */
[----:B------:R-:W-:-:S07]  /*0f80*/  ISETP.NE.AND P0, PT, R10, 0x1, PT ;  /* 0x000000010a00780c */ /* 0x000fce0003f05270 */
[----:B------:R-:W2:Y:S08]  /*0f90*/  LDC R9, c[0x0][0xb0c] ;  /* 0x0002c300ff097b82 */ /* 0x000eb00000000800 */
[----:B------:R-:W3:Y:S08]  /*0fa0*/  LDC R12, c[0x0][0x370] ;  /* 0x0000dc00ff0c7b82 */ /* 0x000ef00000000800 */
[----:B------:R-:W4:Y:S01]  /*0fb0*/  LDC R11, c[0x0][0x374] ;  /* 0x0000dd00ff0b7b82 */ /* 0x000f220000000800 */
[----:B-1----:R-:W-:-:S07]  /*0fc0*/  ISETP.NE.AND P1, PT, R4, 0x1, PT ;  /* 0x000000010400780c */ /* 0x002fce0003f25270 */
[----:B------:R-:W3:Y:S01]  /*0fd0*/  LDC.64 R6, c[0x0][0xb10] ;  /* 0x0002c400ff067b82 */ /* 0x000ee20000000a00 */
[----:B--2---:R-:W-:-:S07]  /*0fe0*/  ISETP.NE.AND P2, PT, R9, 0x1, PT ;  /* 0x000000010900780c */ /* 0x004fce0003f45270 */
[----:B------:R-:W1:Y:S08]  /*0ff0*/  LDC R8, c[0x0][0xb20] ;  /* 0x0002c800ff087b82 */ /* 0x000e700000000800 */
[----:B------:R-:W2:Y:S01]  /*1000*/  LDC.64 R2, c[0x0][0xb28] ;  /* 0x0002ca00ff027b82 */ /* 0x000ea20000000a00 */
[----:B----4-:R-:W-:-:S04]  /*1010*/  IMAD.HI.U32 R13, R11, R5, RZ ;  /* 0x000000050b0d7227 */ /* 0x010fc800078e00ff */
[----:B------:R-:W-:-:S04]  /*1020*/  IMAD.HI.U32 R5, R14, R5, RZ ;  /* 0x000000050e057227 */ /* 0x000fc800078e00ff */
[----:B---3--:R-:W-:-:S05]  /*1030*/  IMAD.HI.U32 R16, R12, R6, RZ ;  /* 0x000000060c107227 */ /* 0x008fca00078e00ff */
[-C--:B------:R-:W-:Y:S01]  /*1040*/  @P2 SHF.R.U32.HI R12, RZ, R7.reuse, R16 ;  /* 0x00000007ff0c2219 */ /* 0x080fe20000011610 */
[----:B------:R-:W-:Y:S01]  /*1050*/  IMAD.HI.U32 R16, R15, R6, RZ ;  /* 0x000000060f107227 */ /* 0x000fe200078e00ff */
[-C--:B-1----:R-:W-:Y:S02]  /*1060*/  @P1 SHF.R.U32.HI R11, RZ, R8.reuse, R13 ;  /* 0x00000008ff0b1219 */ /* 0x082fe4000001160d */
[----:B------:R-:W-:Y:S02]  /*1070*/  SHF.R.U32.HI R5, RZ, R8, R5 ;  /* 0x00000008ff057219 */ /* 0x000fe40000011605 */
[----:B------:R-:W-:Y:S02]  /*1080*/  SHF.R.U32.HI R16, RZ, R7, R16 ;  /* 0x00000007ff107219 */ /* 0x000fe40000011610 */
[----:B------:R-:W-:Y:S01]  /*1090*/  SEL R5, R14, R5, !P1 ;  /* 0x000000050e057207 */ /* 0x000fe20004800000 */
[----:B--2---:R-:W-:Y:S01]  /*10a0*/  IMAD.HI.U32 R13, R11, R2, RZ ;  /* 0x000000020b0d7227 */ /* 0x004fe200078e00ff */
[----:B------:R-:W-:-:S03]  /*10b0*/  SEL R16, R15, R16, !P2 ;  /* 0x000000100f107207 */ /* 0x000fc60005000000 */
[----:B------:R-:W-:Y:S01]  /*10c0*/  IMAD.HI.U32 R6, R12, R2, RZ ;  /* 0x000000020c067227 */ /* 0x000fe200078e00ff */
[----:B------:R-:W-:-:S04]  /*10d0*/  @P0 SHF.R.U32.HI R11, RZ, R3, R13 ;  /* 0x00000003ff0b0219 */ /* 0x000fc8000001160d */
[----:B------:R-:W-:Y:S01]  /*10e0*/  @P0 SHF.R.U32.HI R12, RZ, R3, R6 ;  /* 0x00000003ff0c0219 */ /* 0x000fe20000011606 */
[----:B------:R-:W-:-:S04]  /*10f0*/  IMAD R11, R11, R10, RZ ;  /* 0x0000000a0b0b7224 */ /* 0x000fc800078e02ff */
[----:B------:R-:W-:Y:S01]  /*1100*/  IMAD R6, R12, R10, RZ ;  /* 0x0000000a0c067224 */ /* 0x000fe200078e02ff */
[----:B------:R-:W-:-:S04]  /*1110*/  ISETP.GE.AND P1, PT, R5, R11, PT ;  /* 0x0000000b0500720c */ /* 0x000fc80003f26270 */
[----:B------:R-:W-:Y:S01]  /*1120*/  ISETP.GE.OR P1, PT, R16, R6, P1 ;  /* 0x000000061000720c */ /* 0x000fe20000f26670 */
[----:B------:R-:W-:-:S05]  /*1130*/  IMAD.HI.U32 R6, R5, R2, RZ ;  /* 0x0000000205067227 */ /* 0x000fca00078e00ff */
[----:B------:R-:W-:-:S04]  /*1140*/  SHF.R.U32.HI R6, RZ, R3, R6 ;  /* 0x00000003ff067219 */ /* 0x000fc80000011606 */
[----:B------:R-:W-:-:S03]  /*1150*/  SEL R6, R5, R6, !P0 ;  /* 0x0000000605067207 */ /* 0x000fc60004000000 */
[----:B------:R-:W-:Y:S01]  /*1160*/  @!P1 IMAD.HI.U32 R7, R16, R2, RZ ;  /* 0x0000000210079227 */ /* 0x000fe200078e00ff */
[----:B------:R-:W-:-:S04]  /*1170*/  IADD3 R2, PT, PT, -R6, RZ, RZ ;  /* 0x000000ff06027210 */ /* 0x000fc80007ffe1ff */
[----:B------:R-:W-:Y:S01]  /*1180*/  @!P1 SHF.R.U32.HI R3, RZ, R3, R7 ;  /* 0x00000003ff039219 */ /* 0x000fe20000011607 */
[----:B------:R-:W-:Y:S01]  /*1190*/  IMAD R2, R10, R2, R5 ;  /* 0x000000020a027224 */ /* 0x000fe200078e0205 */
[----:B------:R-:W-:Y:S02]  /*11a0*/  IADD3 R7, PT, PT, -R5, RZ, RZ ;  /* 0x000000ff05077210 */ /* 0x000fe40007ffe1ff */
[----:B------:R-:W-:-:S03]  /*11b0*/  @!P1 SEL R3, R16, R3, !P0 ;  /* 0x0000000310039207 */ /* 0x000fc60004000000 */
[----:B------:R-:W-:Y:S02]  /*11c0*/  IMAD R7, R4, R7, R14 ;  /* 0x0000000704077224 */ /* 0x000fe400078e020e */
[--C-:B------:R-:W-:Y:S02]  /*11d0*/  @!P1 IMAD.IADD R6, R6, 0x1, -R3.reuse ;  /* 0x0000000106069824 */ /* 0x100fe400078e0a03 */
[----:B------:R-:W-:Y:S01]  /*11e0*/  @!P1 IMAD R3, R2, R12, R3 ;  /* 0x0000000c02039224 */ /* 0x000fe200078e0203 */
[----:B------:R-:W-:Y:S01]  /*11f0*/  IADD3 R2, PT, PT, -R16, RZ, RZ ;  /* 0x000000ff10027210 */ /* 0x000fe20007ffe1ff */
[----:B------:R-:W-:Y:S02]  /*1200*/  @!P1 IMAD R5, R6, R10, R16 ;  /* 0x0000000a06059224 */ /* 0x000fe400078e0210 */
[----:B------:R-:W-:Y:S02]  /*1210*/  @!P1 IMAD.MOV.U32 R16, RZ, RZ, R3 ;  /* 0x000000ffff109224 */ /* 0x000fe400078e0003 */
[----:B------:R-:W-:-:S02]  /*1220*/  IMAD R2, R9, R2, R15 ;  /* 0x0000000209027224 */ /* 0x000fc400078e020f */
[----:B------:R-:W-:Y:S02]  /*1230*/  IMAD R14, R5, R4, R7 ;  /* 0x00000004050e7224 */ /* 0x000fe400078e0207 */
[----:B------:R-:W-:Y:S02]  /*1240*/  IMAD R15, R16, R9, R2 ;  /* 0x00000009100f7224 */ /* 0x000fe400078e0202 */
.L_x_15:
[----:B------:R-:W1:Y:S01]  /*1250*/  LDCU UR4, c[0x0][0xb30] ;  /* 0x00016600ff0477ac */ /* 0x000e620008000800 */
[----:B------:R-:W2:Y:S08]  /*1260*/  S2UR UR37, SR_CgaCtaId ;  /* 0x00000000002579c3 */ /* 0x000eb00000008800 */
[----:B------:R-:W3:Y:S01]  /*1270*/  LDC R40, c[0x0][0xb24] ;  /* 0x0002c900ff287b82 */ /* 0x000ee20000000800 */
[----:B-1----:R-:W-:-:S09]  /*1280*/  UISETP.NE.AND UP1, UPT, UR4, 0x1, UPT ;  /* 0x000000010400788c */ /* 0x002fd2000bf25270 */
[----:B--2---:R-:W-:Y:S05]  /*1290*/  BRA.U UP1, `(.L_x_16) ;  /* 0x0000000101407547 */ /* 0x004fea000b800000 */
[----:B------:R-:W1:Y:S08]  /*12a0*/  LDC.64 R4, c[0x0][0xb10] ;  /* 0x0002c400ff047b82 */ /* 0x000e700000000a00 */
[----:B------:R-:W2:Y:S08]  /*12b0*/  LDC.64 R2, c[0x0][0xb18] ;  /* 0x0002c600ff027b82 */ /* 0x000eb00000000a00 */
[----:B------:R-:W4:Y:S08]  /*12c0*/  LDC R6, c[0x0][0xb20] ;  /* 0x0002c800ff067b82 */ /* 0x000f300000000800 */
[----:B------:R-:W3:Y:S01]  /*12d0*/  LDC R7, c[0x0][0xb0c] ;  /* 0x0002c300ff077b82 */ /* 0x000ee20000000800 */
[----:B-1----:R-:W-:-:S05]  /*12e0*/  IMAD.HI.U32 R4, R15, R4, RZ ;  /* 0x000000040f047227 */ /* 0x002fca00078e00ff */
[----:B------:R-:W-:Y:S01]  /*12f0*/  SHF.R.U32.HI R4, RZ, R5, R4 ;  /* 0x00000005ff047219 */ /* 0x000fe20000011604 */
[----:B--2---:R-:W-:Y:S01]  /*1300*/  IMAD.HI.U32 R3, R14, R3, RZ ;  /* 0x000000030e037227 */ /* 0x004fe200078e00ff */
[----:B------:R-:W-:-:S04]  /*1310*/  ISETP.NE.AND P0, PT, R2, 0x1, PT ;  /* 0x000000010200780c */ /* 0x000fc80003f05270 */
[----:B----4-:R-:W-:-:S04]  /*1320*/  SHF.R.U32.HI R3, RZ, R6, R3 ;  /* 0x00000006ff037219 */ /* 0x010fc80000011603 */
[----:B------:R-:W-:Y:S02]  /*1330*/  SEL R3, R14, R3, !P0 ;  /* 0x000000030e037207 */ /* 0x000fe40004000000 */
[----:B---3--:R-:W-:-:S04]  /*1340*/  ISETP.NE.AND P1, PT, R7, 0x1, PT ;  /* 0x000000010700780c */ /* 0x008fc80003f25270 */
[----:B------:R-:W-:-:S05]  /*1350*/  SEL R4, R15, R4, !P1 ;  /* 0x000000040f047207 */ /* 0x000fca0004800000 */
[----:B------:R-:W-:Y:S02]  /*1360*/  IMAD.IADD R5, R3, 0x1, -R4 ;  /* 0x0000000103057824 */ /* 0x000fe400078e0a04 */
[----:B------:R-:W-:Y:S02]  /*1370*/  IMAD.IADD R3, R4, 0x1, -R3 ;  /* 0x0000000104037824 */ /* 0x000fe400078e0a03 */
[----:B------:R-:W-:Y:S02]  /*1380*/  IMAD R15, R5, R7, R15 ;  /* 0x00000007050f7224 */ /* 0x000fe400078e020f */
[----:B------:R-:W-:-:S07]  /*1390*/  IMAD R14, R3, R2, R14 ;  /* 0x00000002030e7224 */ /* 0x000fce00078e020e */
.L_x_16:
[----:B------:R-:W-:Y:S01]  /*13a0*/  BAR.SYNC.DEFER_BLOCKING 0x0 ;  /* 0x0000000000007b1d */ /* 0x000fe20000010000 */
[----:B------:R-:W-:Y:S01]  /*13b0*/  UISETP.NE.AND UP1, UPT, UR8, 0x2, UPT ;  /* 0x000000020800788c */ /* 0x000fe2000bf25270 */
[----:B------:R-:W-:Y:S02]  /*13c0*/  ISETP.NE.OR P5, PT, R0, 0x2, !P5 ;  /* 0x000000020000780c */ /* 0x000fe40006fa5670 */
[----:B------:R-:W-:-:S06]  /*13d0*/  LOP3.LUT R2, R108, 0x1f, RZ, 0xc0, !PT ;  /* 0x0000001f6c027812 */ /* 0x000fcc00078ec0ff */
[----:B------:R-:W-:Y:S05]  /*13e0*/  BRA.U UP1, `(.L_x_17) ;  /* 0x0000001101a47547 */ /* 0x000fea000b800000 */
[----:B------:R-:W1:Y:S01]  /*13f0*/  LDCU UR13, c[0x0][0x38c] ;  /* 0x00007180ff0d77ac */ /* 0x000e620008000800 */
[----:B------:R-:W2:Y:S01]  /*1400*/  LDC R8, c[0x0][0x370] ;  /* 0x0000dc00ff087b82 */ /* 0x000ea20000000800 */
[----:B------:R-:W-:Y:S01]  /*1410*/  PLOP3.LUT P1, PT, PT, PT, UP2, 0x80, 0x8 ;  /* 0x000000000008781c */ /* 0x000fe20003f2f028 */
[----:B------:R-:W-:Y:S01]  /*1420*/  IMAD.MOV.U32 R17, RZ, RZ, 0x1 ;  /* 0x00000001ff117424 */ /* 0x000fe200078e00ff */
[----:B------:R-:W-:Y:S01]  /*1430*/  ISETP.EQ.OR P4, PT, R2, RZ, P5 ;  /* 0x000000ff0200720c */ /* 0x000fe20002f82670 */
[----:B------:R-:W-:Y:S01]  /*1440*/  IMAD.MOV.U32 R16, RZ, RZ, RZ ;  /* 0x000000ffff107224 */ /* 0x000fe200078e00ff */
[----:B------:R-:W-:Y:S02]  /*1450*/  PLOP3.LUT P1, PT, P1, PT, PT, 0x8, 0x80 ;  /* 0x000000000080781c */ /* 0x000fe40000f2e170 */
[----:B------:R-:W-:Y:S01]  /*1460*/  CS2R R12, SRZ ;  /* 0x00000000000c7805 */ /* 0x000fe2000001ff00 */
[----:B------:R-:W-:Y:S01]  /*1470*/  IMAD.MOV.U32 R11, RZ, RZ, 0x1 ;  /* 0x00000001ff0b7424 */ /* 0x000fe200078e00ff */
[----:B------:R-:W4:Y:S01]  /*1480*/  LDC R0, c[0x0][0x374] ;  /* 0x0000dd00ff007b82 */ /* 0x000f220000000800 */
[----:B------:R-:W2:Y:S01]  /*1490*/  LDCU.64 UR22, c[0x0][0x348] ;  /* 0x00006900ff1677ac */ /* 0x000ea20008000a00 */
[----:B------:R-:W-:Y:S01]  /*14a0*/  UMOV UR6, URZ ;  /* 0x000000ff00067c82 */ /* 0x000fe20008000000 */
[----:B-1----:R-:W-:-:S04]  /*14b0*/  UIADD3 UR5, UPT, UPT, UR13, 0x3f, URZ ;  /* 0x0000003f0d057890 */ /* 0x002fc8000fffe0ff */
[----:B------:R-:W-:-:S04]  /*14c0*/  USHF.R.S32.HI UR4, URZ, 0x1f, UR5 ;  /* 0x0000001fff047899 */ /* 0x000fc80008011405 */
[----:B------:R-:W-:-:S04]  /*14d0*/  ULEA.HI UR4, UR4, UR5, URZ, 0x6 ;  /* 0x0000000504047291 */ /* 0x000fc8000f8f30ff */
[----:B------:R-:W-:Y:S02]  /*14e0*/  USHF.R.S32.HI UR15, URZ, 0x6, UR4 ;  /* 0x00000006ff0f7899 */ /* 0x000fe40008011404 */
[----:B------:R-:W-:Y:S02]  /*14f0*/  UIADD3 UR4, UPT, UPT, UR13, -0x1, URZ ;  /* 0xffffffff0d047890 */ /* 0x000fe4000fffe0ff */
[----:B------:R-:W-:Y:S02]  /*1500*/  UISETP.LT.U32.AND UP0, UPT, UR15, 0x6, UPT ;  /* 0x000000060f00788c */ /* 0x000fe4000bf01070 */
[----:B------:R-:W-:Y:S02]  /*1510*/  UISETP.GE.U32.AND UP1, UPT, UR4, -0x7f, UPT ;  /* 0xffffff810400788c */ /* 0x000fe4000bf26070 */
[----:B------:R-:W-:Y:S02]  /*1520*/  USEL UR14, UR15, 0x6, UP0 ;  /* 0x000000060f0e7887 */ /* 0x000fe40008000000 */
[----:B------:R-:W-:-:S02]  /*1530*/  UIADD3 UR13, UPT, UPT, UR13, 0x7e, URZ ;  /* 0x0000007e0d0d7890 */ /* 0x000fc4000fffe0ff */
[----:B------:R-:W-:Y:S02]  /*1540*/  UIADD3 UR5, UPT, UPT, UR14, -0x1, URZ ;  /* 0xffffffff0e057890 */ /* 0x000fe4000fffe0ff */
[----:B------:R-:W-:-:S03]  /*1550*/  UIADD3 UR7, UPT, UPT, UR15, -UR14, URZ ;  /* 0x8000000e0f077290 */ /* 0x000fc6000fffe0ff */
[----:B------:R-:W-:-:S04]  /*1560*/  @UP1 UIADD3 UR5, UPT, UPT, UR14, URZ, URZ ;  /* 0x000000ff0e051290 */ /* 0x000fc8000fffe0ff */
[----:B--2---:R-:W-:-:S12]  /*1570*/  UIADD3 UR5, UPT, UPT, UR5, 0x1, URZ ;  /* 0x0000000105057890 */ /* 0x004fd8000fffe0ff */
.L_x_35:
[----:B------:R-:W-:Y:S01]  /*1580*/  UISETP.NE.AND UP0, UPT, UR37, URZ, UPT ;  /* 0x000000ff2500728c */ /* 0x000fe2000bf05270 */
[----:B------:R-:W1:Y:S08]  /*1590*/  S2UR UR37, SR_CgaCtaId ;  /* 0x00000000002579c3 */ /* 0x000e700000008800 */
[----:B------:R-:W-:Y:S05]  /*15a0*/  BRA.U UP0, `(.L_x_18) ;  /* 0x0000000100347547 */ /* 0x000fea000b800000 */
[----:B------:R-:W2:Y:S01]  /*15b0*/  S2R R2, SR_CgaCtaId ;  /* 0x0000000000027919 */ /* 0x000ea20000008800 */
[----:B------:R-:W-:-:S04]  /*15c0*/  MOV R3, 0x400 ;  /* 0x0000040000037802 */ /* 0x000fc80000000f00 */
[----:B--2---:R-:W-:Y:S02]  /*15d0*/  LEA R2, R2, R3, 0x18 ;  /* 0x0000000302027211 */ /* 0x004fe400078ec0ff */
[----:B------:R-:W-:-:S03]  /*15e0*/  SHF.L.U32 R3, R11, 0x1f, RZ ;  /* 0x0000001f0b037819 */ /* 0x000fc600000006ff */
[----:B------:R-:W-:-:S04]  /*15f0*/  IMAD R2, R12, 0x8, R2 ;  /* 0x000000080c027824 */ /* 0x000fc800078e0202 */
[----:B------:R-:W2:Y:S02]  /*1600*/  SYNCS.PHASECHK.TRANS64.TRYWAIT P0, [R2+URZ+0x120], R3 ;  /* 0x00012003020075a7 */ /* 0x000ea400080011ff */
[----:B--2---:R-:W-:Y:S05]  /*1610*/  @!P0 BRA `(.L_x_19) ;  /* 0x0000007800948947 */ /* 0x004fea0003800000 */
.L_x_127:
[----:B------:R-:W-:Y:S01]  /*1620*/  VIADD R12, R12, 0x1 ;  /* 0x000000010c0c7836 */ /* 0x000fe20000000000 */
[----:B------:R2:W-:Y:S04]  /*1630*/  SYNCS.ARRIVE.TRANS64.A1T0 RZ, [R2+URZ+0x110], RZ ;  /* 0x000110ff02ff79a7 */ /* 0x0005e800081000ff */
[----:B------:R-:W-:-:S04]  /*1640*/  ISETP.NE.AND P0, PT, R12, 0x2, PT ;  /* 0x000000020c00780c */ /* 0x000fc80003f05270 */
[----:B------:R-:W-:Y:S02]  /*1650*/  SEL R12, R12, RZ, P0 ;  /* 0x000000ff0c0c7207 */ /* 0x000fe40000000000 */
[----:B--2---:R-:W-:-:S04]  /*1660*/  SEL R2, RZ, 0x1, P0 ;  /* 0x00000001ff027807 */ /* 0x004fc80000000000 */
[----:B------:R-:W-:-:S07]  /*1670*/  LOP3.LUT R11, R11, R2, RZ, 0x3c, !PT ;  /* 0x000000020b0b7212 */ /* 0x000fce00078e3cff */
.L_x_18:
[----:B------:R-:W-:Y:S01]  /*1680*/  UMOV UR4, 0x400 ;  /* 0x0000040000047882 */ /* 0x000fe20000000000 */
[----:B------:R-:W-:Y:S01]  /*1690*/  SHF.L.U32 R2, R17, 0x1f, RZ ;  /* 0x0000001f11027819 */ /* 0x000fe200000006ff */
[----:B-1----:R-:W-:Y:S01]  /*16a0*/  ULEA UR4, UR37, UR4, 0x18 ;  /* 0x0000000425047291 */ /* 0x002fe2000f8ec0ff */
[----:B------:R-:W-:Y:S01]  /*16b0*/  R2UR UR35, R15 ;  /* 0x000000000f2372ca */ /* 0x000fe200000e0000 */
[----:B------:R-:W-:Y:S01]  /*16c0*/  UISETP.GE.U32.AND UP0, UPT, UR13, 0x7f, UPT ;  /* 0x0000007f0d00788c */ /* 0x000fe2000bf06070 */
[----:B------:R-:W-:Y:S01]  /*16d0*/  R2UR UR11, R14 ;  /* 0x000000000e0b72ca */ /* 0x000fe200000e0000 */
[----:B------:R-:W-:Y:S01]  /*16e0*/  ULEA UR8, UR6, UR4, 0x3 ;  /* 0x0000000406087291 */ /* 0x000fe2000f8e18ff */
[----:B------:R-:W-:-:S08]  /*16f0*/  UMOV UR24, URZ ;  /* 0x000000ff00187c82 */ /* 0x000fd00008000000 */
[----:B------:R1:W2:Y:S01]  /*1700*/  SYNCS.PHASECHK.TRANS64.TRYWAIT P0, [UR8+0x30], R2 ;  /* 0x00003002ff0075a7 */ /* 0x0002a20008001108 */
[----:B------:R-:W-:Y:S02]  /*1710*/  USHF.L.U32 UR35, UR35, 0x6, URZ ;  /* 0x0000000623237899 */ /* 0x000fe400080006ff */
[----:B------:R-:W-:Y:S01]  /*1720*/  USHF.L.U32 UR11, UR11, 0x8, URZ ;  /* 0x000000080b0b7899 */ /* 0x000fe200080006ff */
[----:B------:R-:W-:Y:S11]  /*1730*/  BRA.U !UP0, `(.L_x_20) ;  /* 0x0000000108a87547 */ /* 0x000ff6000b800000 */
[----:B------:R-:W-:Y:S01]  /*1740*/  UMOV UR16, URZ ;  /* 0x000000ff00107c82 */ /* 0x000fe20008000000 */
[----:B------:R-:W-:-:S05]  /*1750*/  UMOV UR17, UR6 ;  /* 0x0000000600117c82 */ /* 0x000fca0008000000 */
.L_x_25:
[----:B-1----:R-:W-:Y:S01]  /*1760*/  ULEA UR33, UR17, UR4, 0x3 ;  /* 0x0000000411217291 */ /* 0x002fe2000f8e18ff */
[----:B--2---:R-:W-:Y:S01]  /*1770*/  @!P5 MOV R3, 0x5000 ;  /* 0x000050000003d802 */ /* 0x004fe20000000f00 */
[----:B--2---:R-:W-:Y:S10]  /*1780*/  @P0 BRA `(.L_x_21) ;  /* 0x00000000000c0947 */ /* 0x004ff40003800000 */
[----:B------:R-:W-:-:S04]  /*1790*/  SHF.L.U32 R4, R17, 0x1f, RZ ;  /* 0x0000001f11047819 */ /* 0x000fc800000006ff */
[----:B------:R-:W2:Y:S02]  /*17a0*/  SYNCS.PHASECHK.TRANS64.TRYWAIT P0, [UR33+0x30], R4 ;  /* 0x00003004ff0075a7 */ /* 0x000ea40008001121 */
[----:B--2---:R-:W-:Y:S05]  /*17b0*/  @!P0 BRA `(.L_x_22) ;  /* 0x0000007800408947 */ /* 0x004fea0003800000 */
.L_x_21:
[----:B------:R2:W-:Y:S01]  /*17c0*/  @!P5 SYNCS.ARRIVE.TRANS64 RZ, [UR33], R3 ;  /* 0x00000003ffffd9a7 */ /* 0x0005e20008000021 */
[----:B------:R-:W-:Y:S04]  /*17d0*/  BSSY.RECONVERGENT B0, `(.L_x_23) ;  /* 0x0000003000007945 */ /* 0x000fe80003800200 */
[----:B------:R-:W-:Y:S05]  /*17e0*/  @P4 BRA `(.L_x_24) ;  /* 0x0000000000044947 */ /* 0x000fea0003800000 */
[----:B------:R-:W-:Y:S05]  /*17f0*/  BPT.TRAP 0x1 ;  /* 0x000000040000795c */ /* 0x000fea0000300000 */
.L_x_24:
[----:B------:R-:W-:Y:S05]  /*1800*/  BSYNC.RECONVERGENT B0 ;  /* 0x0000000000007941 */ /* 0x000fea0003800200 */
.L_x_23:
[----:B------:R-:W-:Y:S02]  /*1810*/  UIADD3 UR6, UPT, UPT, UR17, 0x1, URZ ;  /* 0x0000000111067890 */ /* 0x000fe4000fffe0ff */
[----:B------:R-:W-:Y:S02]  /*1820*/  ULEA UR32, UR17, UR4, 0xc ;  /* 0x0000000411207291 */ /* 0x000fe4000f8e60ff */
[----:B------:R-:W-:Y:S02]  /*1830*/  UISETP.NE.AND UP0, UPT, UR6, 0x6, UPT ;  /* 0x000000060600788c */ /* 0x000fe4000bf05270 */
[----:B------:R-:W-:Y:S02]  /*1840*/  UIADD3 UR26, UP1, UPT, UR22, 0x80, URZ ;  /* 0x00000080161a7890 */ /* 0x000fe4000ff3e0ff */
[----:B------:R-:W-:Y:S02]  /*1850*/  USEL UR9, URZ, 0x1, UP0 ;  /* 0x00000001ff097887 */ /* 0x000fe40008000000 */
[----:B------:R-:W-:-:S02]  /*1860*/  USEL UR6, UR6, URZ, UP0 ;  /* 0x000000ff06067287 */ /* 0x000fc40008000000 */
[----:B------:R-:W-:Y:S02]  /*1870*/  UIADD3 UR20, UP0, UPT, UR22, 0x180, URZ ;  /* 0x0000018016147890 */ /* 0x000fe4000ff1e0ff */
[----:B------:R-:W-:Y:S01]  /*1880*/  ULEA UR8, UR6, UR4, 0x3 ;  /* 0x0000000406087291 */ /* 0x000fe2000f8e18ff */
[----:B------:R-:W-:Y:S01]  /*1890*/  LOP3.LUT R17, R17, UR9, RZ, 0x3c, !PT ;  /* 0x0000000911117c12 */ /* 0x000fe2000f8e3cff */
[----:B------:R-:W-:Y:S02]  /*18a0*/  USHF.L.U32 UR34, UR16, 0x6, URZ ;  /* 0x0000000610227899 */ /* 0x000fe400080006ff */
[----:B------:R-:W-:Y:S01]  /*18b0*/  UIADD3.X UR27, UPT, UPT, URZ, UR23, URZ, UP1, !UPT ;  /* 0x00000017ff1b7290 */ /* 0x000fe20008ffe4ff */
[----:B-1----:R-:W-:Y:S01]  /*18c0*/  SHF.L.U32 R2, R17, 0x1f, RZ ;  /* 0x0000001f11027819 */ /* 0x002fe200000006ff */
[----:B------:R-:W-:Y:S02]  /*18d0*/  UIADD3 UR32, UPT, UPT, UR32, 0x6400, URZ ;  /* 0x0000640020207890 */ /* 0x000fe4000fffe0ff */
[----:B------:R-:W-:Y:S01]  /*18e0*/  UIADD3.X UR21, UPT, UPT, URZ, UR23, URZ, UP0, !UPT ;  /* 0x00000017ff157290 */ /* 0x000fe200087fe4ff */
[----:B------:R1:W1:Y:S01]  /*18f0*/  SYNCS.PHASECHK.TRANS64.TRYWAIT P0, [UR8+0x30], R2 ;  /* 0x00003002ff0075a7 */ /* 0x0002620008001108 */
[----:B------:R-:W-:Y:S01]  /*1900*/  ULEA UR8, UR17, UR4, 0xe ;  /* 0x0000000411087291 */ /* 0x000fe2000f8e70ff */
[----:B------:R-:W-:Y:S01]  /*1910*/  UMOV UR18, 0x0 ;  /* 0x0000000000127882 */ /* 0x000fe20000000000 */
[----:B------:R-:W-:-:S02]  /*1920*/  UMOV UR19, 0x10000000 ;  /* 0x1000000000137882 */ /* 0x000fc40000000000 */
[----:B------:R-:W-:Y:S01]  /*1930*/  UIADD3 UR8, UPT, UPT, UR8, 0xc400, URZ ;  /* 0x0000c40008087890 */ /* 0x000fe2000fffe0ff */
[----:B------:R1:W-:Y:S01]  /*1940*/  UTMALDG.3D [UR32], [UR26], desc[UR18] ;  /* 0x000012201a0075b4 */ /* 0x0003e20008011000 */
[----:B------:R-:W-:Y:S01]  /*1950*/  UMOV UR12, UR36 ;  /* 0x00000024000c7c82 */ /* 0x000fe20008000000 */
[----:B------:R-:W-:Y:S01]  /*1960*/  UMOV UR9, UR33 ;  /* 0x0000002100097c82 */ /* 0x000fe20008000000 */
[----:B------:R-:W-:Y:S01]  /*1970*/  UMOV UR10, UR34 ;  /* 0x00000022000a7c82 */ /* 0x000fe20008000000 */
[----:B------:R-:W-:Y:S01]  /*1980*/  UIADD3 UR16, UPT, UPT, UR16, 0x1, URZ ;  /* 0x0000000110107890 */ /* 0x000fe2000fffe0ff */
[----:B------:R-:W-:Y:S01]  /*1990*/  UMOV UR24, UR5 ;  /* 0x0000000500187c82 */ /* 0x000fe20008000000 */
[----:B------:R-:W-:Y:S02]  /*19a0*/  UMOV UR17, UR6 ;  /* 0x0000000600117c82 */ /* 0x000fe40008000000 */
[----:B------:R1:W-:Y:S01]  /*19b0*/  UTMALDG.3D [UR8], [UR20], desc[UR18] ;  /* 0x00001208140075b4 */ /* 0x0003e20008011000 */
[----:B------:R-:W-:-:S09]  /*19c0*/  UISETP.NE.AND UP0, UPT, UR16, UR5, UPT ;  /* 0x000000051000728c */ /* 0x000fd2000bf05270 */
[----:B------:R-:W-:Y:S05]  /*19d0*/  BRA.U UP0, `(.L_x_25) ;  /* 0xfffffffd00607547 */ /* 0x000fea000b83ffff */
.L_x_20:
[----:B-1----:R-:W-:Y:S01]  /*19e0*/  ULEA UR8, UR6, UR4, 0x3 ;  /* 0x0000000406087291 */ /* 0x002fe2000f8e18ff */
[----:B------:R-:W-:Y:S01]  /*19f0*/  SHF.L.U32 R2, R17, 0x1f, RZ ;  /* 0x0000001f11027819 */ /* 0x000fe200000006ff */
[----:B------:R-:W-:Y:S01]  /*1a00*/  @!P1 SYNCS.ARRIVE.TRANS64.A1T0 RZ, [UR4+0xa8], RZ ;  /* 0x0000a8ffffff99a7 */ /* 0x000fe20008100004 */
[----:B------:R-:W-:-:S06]  /*1a10*/  UISETP.GT.AND UP0, UPT, UR15, UR14, UPT ;  /* 0x0000000e0f00728c */ /* 0x000fcc000bf04270 */
[----:B--2---:R1:W2:Y:S03]  /*1a20*/  SYNCS.PHASECHK.TRANS64.TRYWAIT P0, [UR8+0x30], R2 ;  /* 0x00003002ff0075a7 */ /* 0x0042a60008001108 */
[----:B------:R-:W-:Y:S05]  /*1a30*/  BRA.U !UP0, `(.L_x_26) ;  /* 0x0000000108ac7547 */ /* 0x000fea000b800000 */
[----:B------:R-:W-:Y:S01]  /*1a40*/  UIADD3 UR21, UPT, UPT, UR7, UR24, URZ ;  /* 0x0000001807157290 */ /* 0x000fe2000fffe0ff */
[----:B------:R-:W-:-:S11]  /*1a50*/  UMOV UR25, UR6 ;  /* 0x0000000600197c82 */ /* 0x000fd60008000000 */
.L_x_31:
[----:B-1----:R-:W-:Y:S01]  /*1a60*/  ULEA UR17, UR25, UR4, 0x3 ;  /* 0x0000000419117291 */ /* 0x002fe2000f8e18ff */
[----:B--2---:R-:W-:Y:S01]  /*1a70*/  @!P5 MOV R3, 0x5000 ;  /* 0x000050000003d802 */ /* 0x004fe20000000f00 */
[----:B--2---:R-:W-:Y:S10]  /*1a80*/  @P0 BRA `(.L_x_27) ;  /* 0x00000000000c0947 */ /* 0x004ff40003800000 */
[----:B------:R-:W-:-:S04]  /*1a90*/  SHF.L.U32 R4, R17, 0x1f, RZ ;  /* 0x0000001f11047819 */ /* 0x000fc800000006ff */
[----:B------:R-:W2:Y:S02]  /*1aa0*/  SYNCS.PHASECHK.TRANS64.TRYWAIT P0, [UR17+0x30], R4 ;  /* 0x00003004ff0075a7 */ /* 0x000ea40008001111 */
[----:B--2---:R-:W-:Y:S05]  /*1ab0*/  @!P0 BRA `(.L_x_28) ;  /* 0x0000007400988947 */ /* 0x004fea0003800000 */
.L_x_27:
[----:B------:R2:W-:Y:S01]  /*1ac0*/  @!P5 SYNCS.ARRIVE.TRANS64 RZ, [UR17], R3 ;  /* 0x00000003ffffd9a7 */ /* 0x0005e20008000011 */
[----:B------:R-:W-:Y:S04]  /*1ad0*/  BSSY.RECONVERGENT B0, `(.L_x_29) ;  /* 0x0000003000007945 */ /* 0x000fe80003800200 */
[----:B------:R-:W-:Y:S05]  /*1ae0*/  @P4 BRA `(.L_x_30) ;  /* 0x0000000000044947 */ /* 0x000fea0003800000 */
[----:B------:R-:W-:Y:S05]  /*1af0*/  BPT.TRAP 0x1 ;  /* 0x000000040000795c */ /* 0x000fea0000300000 */
.L_x_30:
[----:B------:R-:W-:Y:S05]  /*1b00*/  BSYNC.RECONVERGENT B0 ;  /* 0x0000000000007941 */ /* 0x000fea0003800200 */
.L_x_29:
        /* <DEDUP_REMOVED lines=10> */
[----:B------:R-:W-:Y:S01]  /*1bb0*/  UIADD3 UR16, UPT, UPT, UR16, 0x6400, URZ ;  /* 0x0000640010107890 */ /* 0x000fe2000fffe0ff */
[----:B-1----:R-:W-:Y:S01]  /*1bc0*/  SHF.L.U32 R2, R17, 0x1f, RZ ;  /* 0x0000001f11027819 */ /* 0x002fe200000006ff */
[----:B------:R-:W-:Y:S02]  /*1bd0*/  UIADD3.X UR31, UPT, UPT, URZ, UR23, URZ, UP1, !UPT ;  /* 0x00000017ff1f7290 */ /* 0x000fe40008ffe4ff */
[----:B------:R-:W-:Y:S01]  /*1be0*/  UIADD3.X UR29, UPT, UPT, URZ, UR23, URZ, UP0, !UPT ;  /* 0x00000017ff1d7290 */ /* 0x000fe200087fe4ff */
[----:B------:R1:W1:Y:S01]  /*1bf0*/  SYNCS.PHASECHK.TRANS64.TRYWAIT P0, [UR8+0x30], R2 ;  /* 0x00003002ff0075a7 */ /* 0x0002620008001108 */
[----:B------:R-:W-:Y:S01]  /*1c00*/  ULEA UR8, UR25, UR4, 0xe ;  /* 0x0000000419087291 */ /* 0x000fe2000f8e70ff */
[----:B------:R-:W-:Y:S01]  /*1c10*/  UMOV UR26, 0x0 ;  /* 0x00000000001a7882 */ /* 0x000fe20000000000 */
[----:B------:R-:W-:-:S02]  /*1c20*/  UMOV UR27, 0x10000000 ;  /* 0x10000000001b7882 */ /* 0x000fc40000000000 */
[----:B------:R-:W-:Y:S01]  /*1c30*/  UIADD3 UR8, UPT, UPT, UR8, 0xc400, URZ ;  /* 0x0000c40008087890 */ /* 0x000fe2000fffe0ff */
[----:B------:R-:W-:Y:S01]  /*1c40*/  UMOV UR19, UR35 ;  /* 0x0000002300137c82 */ /* 0x000fe20008000000 */
[----:B------:R-:W-:Y:S01]  /*1c50*/  UMOV UR20, UR36 ;  /* 0x0000002400147c82 */ /* 0x000fe20008000000 */
[----:B------:R-:W-:Y:S01]  /*1c60*/  UMOV UR12, UR36 ;  /* 0x00000024000c7c82 */ /* 0x000fe20008000000 */
[----:B------:R-:W-:Y:S01]  /*1c70*/  UMOV UR9, UR17 ;  /* 0x0000001100097c82 */ /* 0x000fe20008000000 */
[----:B------:R-:W-:Y:S01]  /*1c80*/  UMOV UR10, UR18 ;  /* 0x00000012000a7c82 */ /* 0x000fe20008000000 */
[----:B------:R1:W-:Y:S01]  /*1c90*/  UTMALDG.3D [UR16], [UR30], desc[UR26] ;  /* 0x00001a101e0075b4 */ /* 0x0003e20008011000 */
[----:B------:R-:W-:Y:S01]  /*1ca0*/  UIADD3 UR24, UPT, UPT, UR24, 0x1, URZ ;  /* 0x0000000118187890 */ /* 0x000fe2000fffe0ff */
[----:B------:R-:W-:-:S03]  /*1cb0*/  UMOV UR25, UR6 ;  /* 0x0000000600197c82 */ /* 0x000fc60008000000 */
[----:B------:R-:W-:Y:S01]  /*1cc0*/  UISETP.NE.AND UP0, UPT, UR24, UR21, UPT ;  /* 0x000000151800728c */ /* 0x000fe2000bf05270 */
[----:B------:R1:W-:Y:S08]  /*1cd0*/  UTMALDG.3D [UR8], [UR28], desc[UR26] ;  /* 0x00001a081c0075b4 */ /* 0x0003f00008011000 */
[----:B------:R-:W-:Y:S05]  /*1ce0*/  BRA.U UP0, `(.L_x_31) ;  /* 0xfffffffd005c7547 */ /* 0x000fea000b83ffff */
.L_x_26:
[C---:B-1----:R-:W-:Y:S01]  /*1cf0*/  LEA R2, R16.reuse, UR4, 0x3 ;  /* 0x0000000410027c11 */ /* 0x042fe2000f8e18ff */
[----:B------:R-:W-:Y:S01]  /*1d00*/  NOP ;  /* 0x0000000000007918 */ /* 0x000fe20000000000 */
[----:B--2---:R-:W-:Y:S02]  /*1d10*/  SHF.L.U32 R3, R13, 0x1f, RZ ;  /* 0x0000001f0d037819 */ /* 0x004fe400000006ff */
[----:B------:R-:W-:Y:S02]  /*1d20*/  LEA R4, R16, UR4, 0x4 ;  /* 0x0000000410047c11 */ /* 0x000fe4000f8e20ff */
[----:B------:R-:W1:Y:S02]  /*1d30*/  SYNCS.PHASECHK.TRANS64.TRYWAIT P0, [R2+URZ+0xb0], R3 ;  /* 0x0000b003020075a7 */ /* 0x000e6400080011ff */
[----:B-1----:R-:W-:Y:S05]  /*1d40*/  @!P0 BRA `(.L_x_32) ;  /* 0x00000074000c8947 */ /* 0x002fea0003800000 */
.L_x_130:
[----:B------:R-:W2:Y:S01]  /*1d50*/  LDS.128 R4, [R4+0x140] ;  /* 0x0001400004047984 */ /* 0x000ea20000000c00 */
[----:B---3--:R-:W-:Y:S01]  /*1d60*/  ISETP.GE.AND P0, PT, R40, 0x1, PT ;  /* 0x000000012800780c */ /* 0x008fe20003f06270 */
[----:B-1----:R-:W-:Y:S01]  /*1d70*/  VIADD R2, R2, 0xc0 ;  /* 0x000000c002027836 */ /* 0x002fe20000000000 */
[----:B------:R-:W-:Y:S01]  /*1d80*/  @!PT LDS RZ, [RZ] ;  /* 0x00000000fffff984 */ /* 0x000fe20000000800 */
[----:B------:R-:W-:Y:S01]  /*1d90*/  @!PT LDS RZ, [RZ] ;  /* 0x00000000fffff984 */ /* 0x000fe20000000800 */
[----:B------:R-:W-:Y:S01]  /*1da0*/  @!PT LDS RZ, [RZ] ;  /* 0x00000000fffff984 */ /* 0x000fe20000000800 */
[----:B------:R-:W-:Y:S01]  /*1db0*/  @!PT LDS RZ, [RZ] ;  /* 0x00000000fffff984 */ /* 0x000fe20000000800 */
[----:B------:R1:W-:Y:S06]  /*1dc0*/  MEMBAR.ALL.CTA ;  /* 0x0000000000007992 */ /* 0x0003ec0000008000 */
[----:B-1----:R-:W1:Y:S01]  /*1dd0*/  FENCE.VIEW.ASYNC.S ;  /* 0x00000000000073c6 */ /* 0x002e620000000000 */
[----:B------:R-:W-:-:S04]  /*1de0*/  PRMT R2, RZ, 0x654, R2 ;  /* 0x00000654ff027816 */ /* 0x000fc80000000002 */
[----:B-1----:R1:W-:Y:S01]  /*1df0*/  SYNCS.ARRIVE.TRANS64.RED.A1T0 RZ, [R2+URZ], RZ ;  /* 0x000000ff02ff79a7 */ /* 0x0023e200081004ff */
[----:B--2---:R-:W-:-:S13]  /*1e00*/  LOP3.LUT P2, RZ, R6, 0x1, RZ, 0xc0, !PT ;  /* 0x0000000106ff7812 */ /* 0x004fda000784c0ff */
[----:B------:R-:W-:Y:S01]  /*1e10*/  @P2 SHF.R.U32.HI R3, RZ, 0x10, R5 ;  /* 0x00000010ff032819 */ /* 0x000fe20000011605 */
[----:B------:R-:W-:Y:S01]  /*1e20*/  VOTEU.ANY UP0, P2 ;  /* 0x0000000000ff7886 */ /* 0x000fe20001000100 */
[----:B------:R-:W-:Y:S02]  /*1e30*/  @P2 MOV R10, R4 ;  /* 0x00000004000a2202 */ /* 0x000fe40000000f00 */
[----:B------:R-:W-:Y:S02]  /*1e40*/  @P2 R2UR.BROADCAST UR8, R3 ;  /* 0x00000000030822ca */ /* 0x000fe400008e0000 */
[----:B------:R-:W-:-:S11]  /*1e50*/  @P2 LOP3.LUT R9, R5, 0xffff, RZ, 0xc0, !PT ;  /* 0x0000ffff05092812 */ /* 0x000fd600078ec0ff */
[----:B------:R-:W-:Y:S01]  /*1e60*/  @UP0 UMOV UR36, UR8 ;  /* 0x0000000800240c82 */ /* 0x000fe20008000000 */
[----:B-1----:R-:W-:Y:S05]  /*1e70*/  @!P0 BRA `(.L_x_33) ;  /* 0x0000000000b88947 */ /* 0x002fea0003800000 */
[----:B------:R-:W4:Y:S01]  /*1e80*/  LDC.64 R4, c[0x0][0xb18] ;  /* 0x0002c600ff047b82 */ /* 0x000f220000000a00 */
[----:B------:R-:W-:-:S07]  /*1e90*/  ISETP.NE.AND P3, PT, R40, 0x1, PT ;  /* 0x000000012800780c */ /* 0x000fce0003f65270 */
[----:B------:R-:W1:Y:S08]  /*1ea0*/  LDC.64 R6, c[0x0][0xb10] ;  /* 0x0002c400ff067b82 */ /* 0x000e700000000a00 */
[----:B------:R-:W2:Y:S08]  /*1eb0*/  LDC R14, c[0x0][0xb20] ;  /* 0x0002c800ff0e7b82 */ /* 0x000eb00000000800 */
[----:B------:R-:W3:Y:S01]  /*1ec0*/  LDC R15, c[0x0][0xb0c] ;  /* 0x0002c300ff0f7b82 */ /* 0x000ee20000000800 */
[----:B----4-:R-:W-:Y:S01]  /*1ed0*/  IMAD.HI.U32 R19, R0, R5, RZ ;  /* 0x0000000500137227 */ /* 0x010fe200078e00ff */
[----:B------:R-:W-:-:S03]  /*1ee0*/  ISETP.NE.AND P0, PT, R4, 0x1, PT ;  /* 0x000000010400780c */ /* 0x000fc60003f05270 */
[----:B------:R-:W-:-:S03]  /*1ef0*/  IMAD.HI.U32 R5, R9, R5, RZ ;  /* 0x0000000509057227 */ /* 0x000fc600078e00ff */
[----:B------:R-:W4:Y:S01]  /*1f00*/  LDC.64 R2, c[0x0][0xb28] ;  /* 0x0002ca00ff027b82 */ /* 0x000f220000000a00 */
[----:B-1----:R-:W-:-:S04]  /*1f10*/  IMAD.HI.U32 R20, R8, R6, RZ ;  /* 0x0000000608147227 */ /* 0x002fc800078e00ff */
[----:B------:R-:W-:Y:S01]  /*1f20*/  IMAD.HI.U32 R21, R10, R6, RZ ;  /* 0x000000060a157227 */ /* 0x000fe200078e00ff */
[----:B------:R-:W-:Y:S02]  /*1f30*/  SHF.R.U32.HI R20, RZ, R7, R20 ;  /* 0x00000007ff147219 */ /* 0x000fe40000011614 */
[-C--:B--2---:R-:W-:Y:S02]  /*1f40*/  SHF.R.U32.HI R19, RZ, R14.reuse, R19 ;  /* 0x0000000eff137219 */ /* 0x084fe40000011613 */
[----:B------:R-:W-:Y:S02]  /*1f50*/  SHF.R.U32.HI R5, RZ, R14, R5 ;  /* 0x0000000eff057219 */ /* 0x000fe40000011605 */
[----:B------:R-:W-:Y:S02]  /*1f60*/  SEL R19, R0, R19, !P0 ;  /* 0x0000001300137207 */ /* 0x000fe40004000000 */
[----:B------:R-:W-:Y:S02]  /*1f70*/  SHF.R.U32.HI R21, RZ, R7, R21 ;  /* 0x00000007ff157219 */ /* 0x000fe40000011615 */
[----:B---3--:R-:W-:-:S02]  /*1f80*/  ISETP.NE.AND P1, PT, R15, 0x1, PT ;  /* 0x000000010f00780c */ /* 0x008fc40003f25270 */
[----:B------:R-:W-:Y:S02]  /*1f90*/  SEL R5, R9, R5, !P0 ;  /* 0x0000000509057207 */ /* 0x000fe40004000000 */
[----:B------:R-:W-:Y:S02]  /*1fa0*/  SEL R20, R8, R20, !P1 ;  /* 0x0000001408147207 */ /* 0x000fe40004800000 */
[----:B------:R-:W-:Y:S01]  /*1fb0*/  SEL R21, R10, R21, !P1 ;  /* 0x000000150a157207 */ /* 0x000fe20004800000 */
[----:B----4-:R-:W-:-:S04]  /*1fc0*/  IMAD.HI.U32 R18, R19, R2, RZ ;  /* 0x0000000213127227 */ /* 0x010fc800078e00ff */
        /* <DEDUP_REMOVED lines=10> */
[----:B------:R-:W-:-:S04]  /*2070*/  @!P0 IMAD.HI.U32 R7, R21, R2, RZ ;  /* 0x0000000215078227 */ /* 0x000fc800078e00ff */
[----:B------:R-:W-:Y:S01]  /*2080*/  IMAD.MOV R2, RZ, RZ, -R6 ;  /* 0x000000ffff027224 */ /* 0x000fe200078e0a06 */
[----:B------:R-:W-:Y:S02]  /*2090*/  @!P0 SHF.R.U32.HI R3, RZ, R3, R7 ;  /* 0x00000003ff038219 */ /* 0x000fe40000011607 */
[----:B------:R-:W-:Y:S01]  /*20a0*/  IADD3 R7, PT, PT, -R5, RZ, RZ ;  /* 0x000000ff05077210 */ /* 0x000fe20007ffe1ff */
[----:B------:R-:W-:Y:S01]  /*20b0*/  IMAD R2, R40, R2, R5 ;  /* 0x0000000228027224 */ /* 0x000fe200078e0205 */
        /* <DEDUP_REMOVED lines=10> */
.L_x_33:
[----:B------:R-:W1:Y:S02]  /*2160*/  LDCU UR8, c[0x0][0xb30] ;  /* 0x00016600ff0877ac */ /* 0x000e640008000800 */
[----:B-1----:R-:W-:-:S09]  /*2170*/  UISETP.NE.AND UP0, UPT, UR8, 0x1, UPT ;  /* 0x000000010800788c */ /* 0x002fd2000bf05270 */
[----:B------:R-:W-:Y:S05]  /*2180*/  BRA.U UP0, `(.L_x_34) ;  /* 0x0000000100407547 */ /* 0x000fea000b800000 */
[----:B------:R-:W1:Y:S08]  /*2190*/  LDC.64 R4, c[0x0][0xb10] ;  /* 0x0002c400ff047b82 */ /* 0x000e700000000a00 */
[----:B------:R-:W2:Y:S08]  /*21a0*/  LDC.64 R2, c[0x0][0xb18] ;  /* 0x0002c600ff027b82 */ /* 0x000eb00000000a00 */
[----:B------:R-:W3:Y:S08]  /*21b0*/  LDC R6, c[0x0][0xb20] ;  /* 0x0002c800ff067b82 */ /* 0x000ef00000000800 */
[----:B------:R-:W4:Y:S01]  /*21c0*/  LDC R7, c[0x0][0xb0c] ;  /* 0x0002c300ff077b82 */ /* 0x000f220000000800 */
[----:B-1----:R-:W-:-:S05]  /*21d0*/  IMAD.HI.U32 R4, R10, R4, RZ ;  /* 0x000000040a047227 */ /* 0x002fca00078e00ff */
[----:B------:R-:W-:Y:S01]  /*21e0*/  SHF.R.U32.HI R4, RZ, R5, R4 ;  /* 0x00000005ff047219 */ /* 0x000fe20000011604 */
[----:B--2---:R-:W-:Y:S01]  /*21f0*/  IMAD.HI.U32 R3, R9, R3, RZ ;  /* 0x0000000309037227 */ /* 0x004fe200078e00ff */
[----:B------:R-:W-:-:S04]  /*2200*/  ISETP.NE.AND P0, PT, R2, 0x1, PT ;  /* 0x000000010200780c */ /* 0x000fc80003f05270 */
[----:B---3--:R-:W-:-:S04]  /*2210*/  SHF.R.U32.HI R3, RZ, R6, R3 ;  /* 0x00000006ff037219 */ /* 0x008fc80000011603 */
[----:B------:R-:W-:Y:S02]  /*2220*/  SEL R3, R9, R3, !P0 ;  /* 0x0000000309037207 */ /* 0x000fe40004000000 */
[----:B----4-:R-:W-:-:S04]  /*2230*/  ISETP.NE.AND P1, PT, R7, 0x1, PT ;  /* 0x000000010700780c */ /* 0x010fc80003f25270 */
[----:B------:R-:W-:-:S05]  /*2240*/  SEL R4, R10, R4, !P1 ;  /* 0x000000040a047207 */ /* 0x000fca0004800000 */
[----:B------:R-:W-:Y:S02]  /*2250*/  IMAD.IADD R5, R3, 0x1, -R4 ;  /* 0x0000000103057824 */ /* 0x000fe400078e0a04 */
[----:B------:R-:W-:Y:S02]  /*2260*/  IMAD.IADD R3, R4, 0x1, -R3 ;  /* 0x0000000104037824 */ /* 0x000fe400078e0a03 */
[----:B------:R-:W-:Y:S02]  /*2270*/  IMAD R10, R5, R7, R10 ;  /* 0x00000007050a7224 */ /* 0x000fe400078e020a */
[----:B------:R-:W-:-:S07]  /*2280*/  IMAD R9, R3, R2, R9 ;  /* 0x0000000203097224 */ /* 0x000fce00078e0209 */
.L_x_34:
[----:B------:R-:W-:Y:S01]  /*2290*/  VIADD R16, R16, 0x1 ;  /* 0x0000000110107836 */ /* 0x000fe20000000000 */
[----:B------:R-:W-:Y:S01]  /*22a0*/  PLOP3.LUT P1, PT, PT, PT, PT, 0x80, 0x8 ;  /* 0x000000000008781c */ /* 0x000fe20003f2f070 */
[----:B------:R-:W-:Y:S02]  /*22b0*/  IMAD.IADD R15, R10, 0x1, R95 ;  /* 0x000000010a0f7824 */ /* 0x000fe400078e025f */
[----:B------:R-:W-:Y:S01]  /*22c0*/  IMAD.IADD R14, R9, 0x1, R94 ;  /* 0x00000001090e7824 */ /* 0x000fe200078e025e */
[----:B------:R-:W-:-:S04]  /*22d0*/  ISETP.NE.AND P0, PT, R16, 0x2, PT ;  /* 0x000000021000780c */ /* 0x000fc80003f05270 */
[----:B------:R-:W-:Y:S02]  /*22e0*/  SEL R2, RZ, 0x1, P0 ;  /* 0x00000001ff027807 */ /* 0x000fe40000000000 */
[----:B------:R-:W-:Y:S02]  /*22f0*/  SEL R16, R16, RZ, P0 ;  /* 0x000000ff10107207 */ /* 0x000fe40000000000 */
[----:B------:R-:W-:Y:S01]  /*2300*/  LOP3.LUT R13, R13, R2, RZ, 0x3c, !PT ;  /* 0x000000020d0d7212 */ /* 0x000fe200078e3cff */
[----:B------:R-:W-:Y:S06]  /*2310*/  @P2 BRA `(.L_x_35) ;  /* 0xfffffff000982947 */ /* 0x000fec000383ffff */
[----:B------:R-:W-:Y:S01]  /*2320*/  UIADD3 UR4, UPT, UPT, UR4, 0x30, URZ ;  /* 0x0000003004047890 */ /* 0x000fe2000fffe0ff */
[----:B------:R-:W-:-:S03]  /*2330*/  SHF.L.U32 R2, R17, 0x1f, RZ ;  /* 0x0000001f11027819 */ /* 0x000fc600000006ff */
[----:B------:R-:W-:-:S09]  /*2340*/  ULEA UR5, UR6, UR4, 0x3 ;  /* 0x0000000406057291 */ /* 0x000fd2000f8e18ff */
[----:B------:R-:W1:Y:S02]  /*2350*/  SYNCS.PHASECHK.TRANS64.TRYWAIT P0, [UR5], R2 ;  /* 0x00000002ff0075a7 */ /* 0x000e640008001105 */
[----:B-1----:R-:W-:Y:S05]  /*2360*/  @!P0 BRA `(.L_x_36) ;  /* 0x0000006c00988947 */ /* 0x002fea0003800000 */
.L_x_132:
[----:B------:R-:W-:-:S04]  /*2370*/  UIADD3 UR6, UPT, UPT, UR6, 0x1, URZ ;  /* 0x0000000106067890 */ /* 0x000fc8000fffe0ff */
[----:B------:R-:W-:-:S04]  /*2380*/  UISETP.NE.AND UP0, UPT, UR6, 0x6, UPT ;  /* 0x000000060600788c */ /* 0x000fc8000bf05270 */
[----:B------:R-:W-:Y:S02]  /*2390*/  USEL UR7, URZ, 0x1, UP0 ;  /* 0x00000001ff077887 */ /* 0x000fe40008000000 */
[----:B------:R-:W-:-:S04]  /*23a0*/  USEL UR6, UR6, URZ, UP0 ;  /* 0x000000ff06067287 */ /* 0x000fc80008000000 */
[----:B------:R-:W-:Y:S01]  /*23b0*/  ULEA UR5, UR6, UR4, 0x3 ;  /* 0x0000000406057291 */ /* 0x000fe2000f8e18ff */
[----:B-1----:R-:W-:-:S04]  /*23c0*/  LOP3.LUT R2, R17, UR7, RZ, 0x3c, !PT ;  /* 0x0000000711027c12 */ /* 0x002fc8000f8e3cff */
[----:B------:R-:W-:-:S04]  /*23d0*/  SHF.L.U32 R3, R2, 0x1f, RZ ;  /* 0x0000001f02037819 */ /* 0x000fc800000006ff */
[----:B------:R-:W1:Y:S02]  /*23e0*/  SYNCS.PHASECHK.TRANS64.TRYWAIT P0, [UR5], R3 ;  /* 0x00000003ff0075a7 */ /* 0x000e640008001105 */
[----:B-1----:R-:W-:Y:S05]  /*23f0*/  @!P0 BRA `(.L_x_37) ;  /* 0x0000006c008c8947 */ /* 0x002fea0003800000 */
.L_x_134:
[----:B------:R-:W-:-:S04]  /*2400*/  UIADD3 UR6, UPT, UPT, UR6, 0x1, URZ ;  /* 0x0000000106067890 */ /* 0x000fc8000fffe0ff */
[----:B------:R-:W-:-:S04]  /*2410*/  UISETP.NE.AND UP0, UPT, UR6, 0x6, UPT ;  /* 0x000000060600788c */ /* 0x000fc8000bf05270 */
[----:B------:R-:W-:Y:S02]  /*2420*/  USEL UR7, URZ, 0x1, UP0 ;  /* 0x00000001ff077887 */ /* 0x000fe40008000000 */
[----:B------:R-:W-:-:S04]  /*2430*/  USEL UR6, UR6, URZ, UP0 ;  /* 0x000000ff06067287 */ /* 0x000fc80008000000 */
[----:B------:R-:W-:Y:S01]  /*2440*/  ULEA UR5, UR6, UR4, 0x3 ;  /* 0x0000000406057291 */ /* 0x000fe2000f8e18ff */
[----:B------:R-:W-:-:S04]  /*2450*/  LOP3.LUT R2, R2, UR7, RZ, 0x3c, !PT ;  /* 0x0000000702027c12 */ /* 0x000fc8000f8e3cff */
[----:B-1----:R-:W-:-:S04]  /*2460*/  SHF.L.U32 R3, R2, 0x1f, RZ ;  /* 0x0000001f02037819 */ /* 0x002fc800000006ff */
[----:B------:R-:W1:Y:S02]  /*2470*/  SYNCS.PHASECHK.TRANS64.TRYWAIT P0, [UR5], R3 ;  /* 0x00000003ff0075a7 */ /* 0x000e640008001105 */
[----:B-1----:R-:W-:Y:S05]  /*2480*/  @!P0 BRA `(.L_x_38) ;  /* 0x0000006c00808947 */ /* 0x002fea0003800000 */
.L_x_136:
        /* <DEDUP_REMOVED lines=9> */
.L_x_138:
        /* <DEDUP_REMOVED lines=9> */
.L_x_140:
[----:B------:R-:W-:-:S04]  /*25b0*/  UIADD3 UR6, UPT, UPT, UR6, 0x1, URZ ;  /* 0x0000000106067890 */ /* 0x000fc8000fffe0ff */
[----:B------:R-:W-:-:S04]  /*25c0*/  UISETP.NE.AND UP0, UPT, UR6, 0x6, UPT ;  /* 0x000000060600788c */ /* 0x000fc8000bf05270 */
[----:B------:R-:W-:Y:S02]  /*25d0*/  USEL UR5, URZ, 0x1, UP0 ;  /* 0x00000001ff057887 */ /* 0x000fe40008000000 */
[----:B------:R-:W-:-:S04]  /*25e0*/  USEL UR6, UR6, URZ, UP0 ;  /* 0x000000ff06067287 */ /* 0x000fc80008000000 */
[----:B------:R-:W-:Y:S01]  /*25f0*/  ULEA UR6, UR6, UR4, 0x3 ;  /* 0x0000000406067291 */ /* 0x000fe2000f8e18ff */
[----:B------:R-:W-:-:S04]  /*2600*/  LOP3.LUT R2, R2, UR5, RZ, 0x3c, !PT ;  /* 0x0000000502027c12 */ /* 0x000fc8000f8e3cff */
[----:B------:R-:W-:Y:S01]  /*2610*/  SHF.L.U32 R2, R2, 0x1f, RZ ;  /* 0x0000001f02027819 */ /* 0x000fe200000006ff */
[----:B-1--4-:R-:W-:-:S07]  /*2620*/  IMAD.U32 R0, RZ, RZ, UR6 ;  /* 0x00000006ff007e24 */ /* 0x012fce000f8e00ff */
.L_x_41:
[----:B-1----:R1:W2:Y:S02]  /*2630*/  SYNCS.PHASECHK.TRANS64.TRYWAIT P0, [R0+URZ], R2 ;  /* 0x00000002000075a7 */ /* 0x0022a400080011ff */
[----:B--2---:R-:W-:Y:S05]  /*2640*/  @!P0 NANOSLEEP.SYNCS 0x989680 ;  /* 0x009896800000895d */ /* 0x004fea0003900000 */
[----:B------:R-:W2:Y:S02]  /*2650*/  @!P0 SYNCS.PHASECHK.TRANS64 P0, [R0+URZ], R2 ;  /* 0x00000002000085a7 */ /* 0x000ea400080010ff */
[----:B--2---:R-:W-:Y:S05]  /*2660*/  @P0 EXIT ;  /* 0x000000000000094d */ /* 0x004fea0003800000 */
[----:B------:R-:W-:Y:S05]  /*2670*/  BRA `(.L_x_41) ;  /* 0xfffffffc00ec7947 */ /* 0x000fea000383ffff */
.L_x_17:
[----:B------:R-:W-:-:S04]  /*2680*/  UISETP.NE.AND UP1, UPT, UR37, URZ, UPT ;  /* 0x000000ff2500728c */ /* 0x000fc8000bf25270 */
[----:B------:R-:W-:-:S09]  /*2690*/  UISETP.NE.OR UP1, UPT, UR8, 0x1, UP1 ;  /* 0x000000010800788c */ /* 0x000fd20008f25670 */
[----:B------:R-:W-:Y:S05]  /*26a0*/  BRA.U UP1, `(.L_x_42) ;  /* 0x0000000501487547 */ /* 0x000fea000b800000 */
[----:B------:R-:W-:Y:S01]  /*26b0*/  ISETP.NE.AND P2, PT, R2, RZ, PT ;  /* 0x000000ff0200720c */ /* 0x000fe20003f45270 */
[----:B------:R-:W-:Y:S01]  /*26c0*/  IMAD.MOV.U32 R12, RZ, RZ, 0x1 ;  /* 0x00000001ff0c7424 */ /* 0x000fe200078e00ff */
[----:B------:R-:W-:Y:S02]  /*26d0*/  CS2R R10, SRZ ;  /* 0x00000000000a7805 */ /* 0x000fe4000001ff00 */
[----:B------:R-:W-:Y:S01]  /*26e0*/  CS2R R8, SRZ ;  /* 0x0000000000087805 */ /* 0x000fe2000001ff00 */
[----:B------:R-:W-:Y:S01]  /*26f0*/  UMOV UR4, 0x400 ;  /* 0x0000040000047882 */ /* 0x000fe20000000000 */
[----:B------:R-:W-:Y:S01]  /*2700*/  UMOV UR6, URZ ;  /* 0x000000ff00067c82 */ /* 0x000fe20008000000 */
[----:B------:R-:W-:-:S12]  /*2710*/  ULEA UR37, UR37, UR4, 0x18 ;  /* 0x0000000425257291 */ /* 0x000fd8000f8ec0ff */
.L_x_46:
[----:B------:R-:W-:Y:S02]  /*2720*/  LEA R0, R8, UR37, 0x3 ;  /* 0x0000002508007c11 */ /* 0x000fe4000f8e18ff */
[----:B------:R-:W-:-:S03]  /*2730*/  SHF.L.U32 R4, R9, 0x1f, RZ ;  /* 0x0000001f09047819 */ /* 0x000fc600000006ff */
[----:B------:R-:W-:Y:S01]  /*2740*/  VIADD R5, R0, 0x120 ;  /* 0x0000012000057836 */ /* 0x000fe20000000000 */
[----:B------:R-:W1:Y:S02]  /*2750*/  SYNCS.PHASECHK.TRANS64.TRYWAIT P0, [R0+URZ+0x110], R4 ;  /* 0x00011004000075a7 */ /* 0x000e6400080011ff */
[----:B-1----:R-:W-:Y:S05]  /*2760*/  @!P0 BRA `(.L_x_43) ;  /* 0x0000006c00108947 */ /* 0x002fea0003800000 */
.L_x_141:
[----:B------:R-:W-:Y:S01]  /*2770*/  ULEA UR5, UR6, UR37, 0x3 ;  /* 0x0000002506057291 */ /* 0x000fe2000f8e18ff */
[----:B-1----:R-:W-:Y:S01]  /*2780*/  PRMT R0, RZ, 0x654, R5 ;  /* 0x00000654ff007816 */ /* 0x002fe20000000005 */
[----:B------:R-:W-:Y:S01]  /*2790*/  @!P2 IMAD.MOV.U32 R4, RZ, RZ, 0x10 ;  /* 0x00000010ff04a424 */ /* 0x000fe200078e00ff */
[----:B------:R-:W-:Y:S01]  /*27a0*/  SHF.L.U32 R5, R12, 0x1f, RZ ;  /* 0x0000001f0c057819 */ /* 0x000fe200000006ff */
[----:B------:R-:W-:Y:S01]  /*27b0*/  UIADD3 UR4, UPT, UPT, UR5, 0xb0, URZ ;  /* 0x000000b005047890 */ /* 0x000fe2000fffe0ff */
[----:B------:R1:W-:Y:S05]  /*27c0*/  SYNCS.ARRIVE.TRANS64.RED.A1T0 RZ, [R0+URZ], RZ ;  /* 0x000000ff00ff79a7 */ /* 0x0003ea00081004ff */
[----:B------:R-:W-:Y:S01]  /*27d0*/  IMAD.U32 R6, RZ, RZ, UR4 ;  /* 0x00000004ff067e24 */ /* 0x000fe2000f8e00ff */
[----:B------:R-:W2:Y:S04]  /*27e0*/  SYNCS.PHASECHK.TRANS64.TRYWAIT P0, [UR5+0xc0], R5 ;  /* 0x0000c005ff0075a7 */ /* 0x000ea80008001105 */
[----:B------:R-:W-:Y:S01]  /*27f0*/  PRMT R6, R2, 0x654, R6 ;  /* 0x0000065402067816 */ /* 0x000fe20000000006 */
[----:B-12---:R-:W-:Y:S06]  /*2800*/  @!P0 BRA `(.L_x_44) ;  /* 0x0000006800fc8947 */ /* 0x006fec0003800000 */
.L_x_143:
[----:B------:R-:W-:Y:S01]  /*2810*/  ULEA UR4, UR6, UR37, 0x4 ;  /* 0x0000002506047291 */ /* 0x000fe2000f8e20ff */
[----:B------:R-:W-:Y:S01]  /*2820*/  SEL R3, R6, R3, !P2 ;  /* 0x0000000306037207 */ /* 0x000fe20005000000 */
[----:B------:R-:W-:Y:S01]  /*2830*/  UIADD3 UR5, UPT, UPT, UR5, 0xb0, URZ ;  /* 0x000000b005057890 */ /* 0x000fe2000fffe0ff */
[----:B-1----:R-:W-:Y:S01]  /*2840*/  LEA R0, R11, UR37, 0x3 ;  /* 0x000000250b007c11 */ /* 0x002fe2000f8e18ff */
[----:B------:R-:W-:Y:S01]  /*2850*/  UIADD3 UR4, UPT, UPT, UR4, 0x140, URZ ;  /* 0x0000014004047890 */ /* 0x000fe2000fffe0ff */
[----:B------:R1:W-:Y:S01]  /*2860*/  @!P2 SYNCS.ARRIVE.TRANS64.RED RZ, [R3+URZ], R4 ;  /* 0x0000000403ffa9a7 */ /* 0x0003e200080004ff */
[----:B------:R-:W-:Y:S01]  /*2870*/  UIADD3 UR6, UPT, UPT, UR6, 0x1, URZ ;  /* 0x0000000106067890 */ /* 0x000fe2000fffe0ff */
[----:B------:R-:W-:-:S03]  /*2880*/  VIADD R8, R8, 0x1 ;  /* 0x0000000108087836 */ /* 0x000fc60000000000 */
[----:B------:R-:W-:Y:S02]  /*2890*/  UISETP.NE.AND UP0, UPT, UR6, 0x2, UPT ;  /* 0x000000020600788c */ /* 0x000fe4000bf05270 */
[----:B------:R-:W-:Y:S01]  /*28a0*/  ISETP.NE.AND P0, PT, R8, 0x2, PT ;  /* 0x000000020800780c */ /* 0x000fe20003f05270 */
[----:B------:R-:W-:Y:S06]  /*28b0*/  UGETNEXTWORKID.BROADCAST [UR4], [UR5] ;  /* 0x00000000040073ca */ /* 0x000fec0008000100 */
[----:B------:R-:W-:Y:S02]  /*28c0*/  USEL UR4, URZ, 0x1, UP0 ;  /* 0x00000001ff047887 */ /* 0x000fe40008000000 */
[----:B------:R-:W-:-:S04]  /*28d0*/  USEL UR6, UR6, URZ, UP0 ;  /* 0x000000ff06067287 */ /* 0x000fc80008000000 */
[----:B------:R-:W-:Y:S02]  /*28e0*/  LOP3.LUT R12, R12, UR4, RZ, 0x3c, !PT ;  /* 0x000000040c0c7c12 */ /* 0x000fe4000f8e3cff */
[----:B-1----:R-:W-:-:S04]  /*28f0*/  SHF.L.U32 R4, R10, 0x1f, RZ ;  /* 0x0000001f0a047819 */ /* 0x002fc800000006ff */
[----:B------:R-:W1:Y:S02]  /*2900*/  SYNCS.PHASECHK.TRANS64.TRYWAIT P1, [R0+URZ+0xb0], R4 ;  /* 0x0000b004000075a7 */ /* 0x000e6400080211ff */
[----:B-1----:R-:W-:Y:S05]  /*2910*/  @!P1 BRA `(.L_x_45) ;  /* 0x0000006800d09947 */ /* 0x002fea0003800000 */
.L_x_144:
[C---:B-1----:R-:W-:Y:S01]  /*2920*/  LEA R4, R11.reuse, UR37, 0x4 ;  /* 0x000000250b047c11 */ /* 0x042fe2000f8e20ff */
[----:B------:R-:W-:Y:S01]  /*2930*/  VIADD R0, R0, 0xc0 ;  /* 0x000000c000007836 */ /* 0x000fe20000000000 */
[----:B------:R-:W-:Y:S01]  /*2940*/  SEL R8, R8, RZ, P0 ;  /* 0x000000ff08087207 */ /* 0x000fe20000000000 */
[----:B------:R-:W-:-:S03]  /*2950*/  VIADD R11, R11, 0x1 ;  /* 0x000000010b0b7836 */ /* 0x000fc60000000000 */
[----:B------:R-:W1:Y:S01]  /*2960*/  LDS.128 R4, [R4+0x140] ;  /* 0x0001400004047984 */ /* 0x000e620000000c00 */
[----:B------:R-:W-:Y:S02]  /*2970*/  PRMT R0, RZ, 0x654, R0 ;  /* 0x00000654ff007816 */ /* 0x000fe40000000000 */
[C---:B------:R-:W-:Y:S01]  /*2980*/  ISETP.NE.AND P1, PT, R11.reuse, 0x2, PT ;  /* 0x000000020b00780c */ /* 0x040fe20003f25270 */
[----:B------:R-:W-:Y:S01]  /*2990*/  @!PT LDS RZ, [RZ] ;  /* 0x00000000fffff984 */ /* 0x000fe20000000800 */
[----:B------:R-:W-:Y:S01]  /*29a0*/  @!PT LDS RZ, [RZ] ;  /* 0x00000000fffff984 */ /* 0x000fe20000000800 */
[----:B------:R-:W-:Y:S01]  /*29b0*/  @!PT LDS RZ, [RZ] ;  /* 0x00000000fffff984 */ /* 0x000fe20000000800 */
[----:B------:R-:W-:Y:S01]  /*29c0*/  @!PT LDS RZ, [RZ] ;  /* 0x00000000fffff984 */ /* 0x000fe20000000800 */
[----:B------:R2:W-:Y:S06]  /*29d0*/  MEMBAR.ALL.CTA ;  /* 0x0000000000007992 */ /* 0x0005ec0000008000 */
[----:B--2---:R-:W2:Y:S01]  /*29e0*/  FENCE.VIEW.ASYNC.S ;  /* 0x00000000000073c6 */ /* 0x004ea20000000000 */
[----:B------:R-:W-:Y:S01]  /*29f0*/  SEL R11, R11, RZ, P1 ;  /* 0x000000ff0b0b7207 */ /* 0x000fe20000800000 */
[----:B--2---:R2:W-:Y:S01]  /*2a00*/  SYNCS.ARRIVE.TRANS64.RED.A1T0 RZ, [R0+URZ], RZ ;  /* 0x000000ff00ff79a7 */ /* 0x0045e200081004ff */
[----:B-1----:R-:W-:-:S02]  /*2a10*/  LOP3.LUT P3, RZ, R6, 0x1, RZ, 0xc0, !PT ;  /* 0x0000000106ff7812 */ /* 0x002fc4000786c0ff */
[----:B------:R-:W-:-:S04]  /*2a20*/  SEL R4, RZ, 0x1, P1 ;  /* 0x00000001ff047807 */ /* 0x000fc80000800000 */
[----:B------:R-:W-:Y:S02]  /*2a30*/  LOP3.LUT R10, R10, R4, RZ, 0x3c, !PT ;  /* 0x000000040a0a7212 */ /* 0x000fe400078e3cff */
[----:B--2---:R-:W-:-:S04]  /*2a40*/  SEL R0, RZ, 0x1, P0 ;  /* 0x00000001ff007807 */ /* 0x004fc80000000000 */
[----:B------:R-:W-:Y:S01]  /*2a50*/  LOP3.LUT R9, R9, R0, RZ, 0x3c, !PT ;  /* 0x0000000009097212 */ /* 0x000fe200078e3cff */
[----:B------:R-:W-:Y:S06]  /*2a60*/  @P3 BRA `(.L_x_46) ;  /* 0xfffffffc002c3947 */ /* 0x000fec000383ffff */
[----:B------:R-:W-:Y:S01]  /*2a70*/  ULEA UR5, UR6, UR37, 0x3 ;  /* 0x0000002506057291 */ /* 0x000fe2000f8e18ff */
[----:B------:R-:W-:-:S08]  /*2a80*/  SHF.L.U32 R2, R12, 0x1f, RZ ;  /* 0x0000001f0c027819 */ /* 0x000fd000000006ff */
[----:B------:R-:W1:Y:S02]  /*2a90*/  SYNCS.PHASECHK.TRANS64 P0, [UR5+0xc0], R2 ;  /* 0x0000c002ff0075a7 */ /* 0x000e640008001005 */
[----:B-1----:R-:W-:Y:S05]  /*2aa0*/  @P0 BRA `(.L_x_47) ;  /* 0x0000000000080947 */ /* 0x002fea0003800000 */
[----:B------:R-:W1:Y:S02]  /*2ab0*/  SYNCS.PHASECHK.TRANS64.TRYWAIT P0, [UR5+0xc0], R2 ;  /* 0x0000c002ff0075a7 */ /* 0x000e640008001105 */
[----:B-1----:R-:W-:Y:S05]  /*2ac0*/  @!P0 BRA `(.L_x_48) ;  /* 0x0000006800788947 */ /* 0x002fea0003800000 */
.L_x_47:
[----:B------:R-:W-:-:S04]  /*2ad0*/  UIADD3 UR4, UPT, UPT, UR6, 0x1, URZ ;  /* 0x0000000106047890 */ /* 0x000fc8000fffe0ff */
[----:B------:R-:W-:-:S04]  /*2ae0*/  UISETP.NE.AND UP0, UPT, UR4, 0x2, UPT ;  /* 0x000000020400788c */ /* 0x000fc8000bf05270 */
[----:B------:R-:W-:Y:S02]  /*2af0*/  USEL UR7, URZ, 0x1, UP0 ;  /* 0x00000001ff077887 */ /* 0x000fe40008000000 */
[----:B------:R-:W-:-:S04]  /*2b00*/  USEL UR4, UR4, URZ, UP0 ;  /* 0x000000ff04047287 */ /* 0x000fc80008000000 */
[----:B------:R-:W-:Y:S01]  /*2b10*/  ULEA UR4, UR4, UR37, 0x3 ;  /* 0x0000002504047291 */ /* 0x000fe2000f8e18ff */
[----:B-1----:R-:W-:-:S04]  /*2b20*/  LOP3.LUT R2, R12, UR7, RZ, 0x3c, !PT ;  /* 0x000000070c027c12 */ /* 0x002fc8000f8e3cff */
[----:B------:R-:W-:-:S04]  /*2b30*/  SHF.L.U32 R0, R2, 0x1f, RZ ;  /* 0x0000001f02007819 */ /* 0x000fc800000006ff */
[----:B------:R-:W1:Y:S02]  /*2b40*/  SYNCS.PHASECHK.TRANS64 P0, [UR4+0xc0], R0 ;  /* 0x0000c000ff0075a7 */ /* 0x000e640008001004 */
[----:B-1----:R-:W-:Y:S05]  /*2b50*/  @P0 EXIT ;  /* 0x000000000000094d */ /* 0x002fea0003800000 */
[----:B------:R-:W-:Y:S02]  /*2b60*/  SHF.L.U32 R2, R2, 0x1f, RZ ;  /* 0x0000001f02027819 */ /* 0x000fe400000006ff */
[----:B------:R-:W-:-:S07]  /*2b70*/  MOV R0, UR4 ;  /* 0x0000000400007c02 */ /* 0x000fce0008000f00 */
.L_x_49:
[----:B-1----:R1:W2:Y:S02]  /*2b80*/  SYNCS.PHASECHK.TRANS64.TRYWAIT P0, [R0+URZ+0xc0], R2 ;  /* 0x0000c002000075a7 */ /* 0x0022a400080011ff */
[----:B--2---:R-:W-:Y:S05]  /*2b90*/  @!P0 NANOSLEEP.SYNCS 0x989680 ;  /* 0x009896800000895d */ /* 0x004fea0003900000 */
[----:B------:R-:W2:Y:S02]  /*2ba0*/  @!P0 SYNCS.PHASECHK.TRANS64 P0, [R0+URZ+0xc0], R2 ;  /* 0x0000c002000085a7 */ /* 0x000ea400080010ff */
[----:B--2---:R-:W-:Y:S05]  /*2bb0*/  @P0 EXIT ;  /* 0x000000000000094d */ /* 0x004fea0003800000 */
[----:B------:R-:W-:Y:S05]  /*2bc0*/  BRA `(.L_x_49) ;  /* 0xfffffffc00ec7947 */ /* 0x000fea000383ffff */
.L_x_42:
[----:B------:R-:W-:-:S09]  /*2bd0*/  UISETP.NE.AND UP1, UPT, UR8, URZ, UPT ;  /* 0x000000ff0800728c */ /* 0x000fd2000bf25270 */
[----:B------:R-:W-:Y:S05]  /*2be0*/  BRA.U UP1, `(.L_x_50) ;  /* 0x0000000d01947547 */ /* 0x000fea000b800000 */
[----:B------:R-:W-:Y:S01]  /*2bf0*/  UMOV UR4, 0x40 ;  /* 0x0000004000047882 */ /* 0x000fe20000000000 */
[----:B------:R-:W-:Y:S01]  /*2c00*/  NOP ;  /* 0x0000000000007918 */ /* 0x000fe20000000000 */
[----:B------:R-:W-:Y:S01]  /*2c10*/  ULEA UR4, UR37, UR4, 0x18 ;  /* 0x0000000425047291 */ /* 0x000fe2000f8ec0ff */
[----:B------:R-:W-:Y:S02]  /*2c20*/  UMOV UR5, 0x400 ;  /* 0x0000040000057882 */ /* 0x000fe40000000000 */
[----:B------:R-:W-:-:S06]  /*2c30*/  ULEA UR37, UR37, UR5, 0x18 ;  /* 0x0000000525257291 */ /* 0x000fcc000f8ec0ff */
[----:B------:R-:W1:Y:S02]  /*2c40*/  LDS.U8 R0, [UR4+0x1c] ;  /* 0x00001c04ff007984 */ /* 0x000e640008000000 */
[----:B-1----:R-:W-:-:S13]  /*2c50*/  ISETP.NE.AND P0, PT, R0, RZ, PT ;  /* 0x000000ff0000720c */ /* 0x002fda0003f05270 */
[----:B------:R-:W-:Y:S05]  /*2c60*/  @P0 BRA `(.L_x_51) ;  /* 0x0000000000580947 */ /* 0x000fea0003800000 */
[----:B------:R-:W-:-:S13]  /*2c70*/  ELECT P0, URZ, PT ;  /* 0x0000000000ff782f */ /* 0x000fda0003800000 */
[----:B------:R-:W-:Y:S05]  /*2c80*/  @!P0 BRA `(.L_x_52) ;  /* 0x0000000000608947 */ /* 0x000fea0003800000 */
[----:B------:R-:W-:Y:S01]  /*2c90*/  UMOV UR5, 0x10 ;  /* 0x0000001000057882 */ /* 0x000fe20000000000 */
[----:B------:R-:W-:Y:S01]  /*2ca0*/  HFMA2 R0, -RZ, RZ, 0, 5.9604644775390625e-08 ;  /* 0x00000001ff007431 */ /* 0x000fe200000001ff */
[----:B------:R-:W-:-:S03]  /*2cb0*/  MOV R2, 0xffff ;  /* 0x0000ffff00027802 */ /* 0x000fc60000000f00 */
[----:B------:R-:W-:Y:S04]  /*2cc0*/  DEPBAR.LE SB1, 0x36 ;  /* 0x00009d800000791a */ /* 0x000fe80000000000 */
[----:B------:R-:W1:Y:S02]  /*2cd0*/  UTCATOMSWS.FIND_AND_SET.ALIGN UP0, UR5, UR5 ;  /* 0x00000005000575e3 */ /* 0x000e640008000800 */
[----:B-1----:R-:W-:Y:S01]  /*2ce0*/  MOV R3, UR5 ;  /* 0x0000000500037c02 */ /* 0x002fe20008000f00 */
[----:B------:R-:W-:Y:S06]  /*2cf0*/  BRA.U UP0, `(.L_x_53) ;  /* 0x0000000100187547 */ /* 0x000fec000b800000 */
.L_x_54:
[----:B------:R-:W-:Y:S05]  /*2d00*/  NANOSLEEP 0x64 ;  /* 0x000000640000795d */ /* 0x000fea0003800000 */
[----:B------:R-:W-:-:S05]  /*2d10*/  UMOV UR5, 0x10 ;  /* 0x0000001000057882 */ /* 0x000fca0000000000 */
[----:B------:R-:W-:Y:S04]  /*2d20*/  DEPBAR.LE SB1, 0x36 ;  /* 0x00009d800000791a */ /* 0x000fe80000000000 */
[----:B------:R-:W1:Y:S02]  /*2d30*/  UTCATOMSWS.FIND_AND_SET.ALIGN UP0, UR5, UR5 ;  /* 0x00000005000575e3 */ /* 0x000e640008000800 */
[----:B-1----:R-:W-:Y:S01]  /*2d40*/  MOV R3, UR5 ;  /* 0x0000000500037c02 */ /* 0x002fe20008000f00 */
[----:B------:R-:W-:Y:S05]  /*2d50*/  BRA.U !UP0, `(.L_x_54) ;  /* 0xfffffffd08e87547 */ /* 0x000fea000b83ffff */
.L_x_53:
[-C--:B------:R-:W-:Y:S02]  /*2d60*/  SHF.L.U32 R2, R2, R3.reuse, RZ ;  /* 0x0000000302027219 */ /* 0x080fe400000006ff */
[----:B------:R-:W-:Y:S01]  /*2d70*/  SHF.L.U32 R0, R0, R3, RZ ;  /* 0x0000000300007219 */ /* 0x000fe200000006ff */
[----:B------:R-:W-:Y:S02]  /*2d80*/  IMAD.SHL.U32 R3, R3, 0x20, RZ ;  /* 0x0000002003037824 */ /* 0x000fe400078e00ff */
[----:B------:R1:W-:Y:S04]  /*2d90*/  ATOMS.OR RZ, [UR4+0x14], R2 ;  /* 0x00001402ffff798c */ /* 0x0003e8000b000004 */
[----:B------:R1:W-:Y:S04]  /*2da0*/  ATOMS.OR RZ, [UR4+0x18], R0 ;  /* 0x00001800ffff798c */ /* 0x0003e8000b000004 */
[----:B------:R1:W-:Y:S01]  /*2db0*/  STS [UR37+0x160], R3 ;  /* 0x00016003ff007988 */ /* 0x0003e20008000825 */
[----:B------:R-:W-:Y:S05]  /*2dc0*/  BRA `(.L_x_52) ;  /* 0x0000000000107947 */ /* 0x000fea0003800000 */
.L_x_51:
[----:B------:R-:W-:Y:S02]  /*2dd0*/  MOV R0, 0xffffffff ;  /* 0xffffffff00007802 */ /* 0x000fe40000000f00 */
[----:B------:R-:W-:-:S03]  /*2de0*/  MOV R2, 0x2e10 ;  /* 0x00002e1000027802 */ /* 0x000fc60000000f00 */
[----:B------:R1:W-:Y:S04]  /*2df0*/  STS [UR37+0x160], R0 ;  /* 0x00016000ff007988 */ /* 0x0003e80008000825 */
[----:B-1-3-5:R-:W-:Y:S05]  /*2e00*/  CALL.REL.NOINC `($__internal_1_$__cuda_sm10x_tcgen05_guardrail_trap_phase_invalid_during_alloc) ;  /* 0x0000006c00bc7944 */ /* 0x02afea0003c00000 */
.L_x_52:
[----:B------:R-:W-:Y:S05]  /*2e10*/  WARPSYNC.ALL ;  /* 0x0000000000007948 */ /* 0x000fea0003800000 */
[----:B------:R-:W2:Y:S01]  /*2e20*/  S2UR UR6, SR_CgaCtaId ;  /* 0x00000000000679c3 */ /* 0x000ea20000008800 */
[----:B------:R-:W-:Y:S01]  /*2e30*/  UMOV UR4, 0x400 ;  /* 0x0000040000047882 */ /* 0x000fe20000000000 */
[----:B------:R-:W-:-:S06]  /*2e40*/  NOP ;  /* 0x0000000000007918 */ /* 0x000fcc0000000000 */
[----:B------:R-:W-:Y:S06]  /*2e50*/  BAR.ARV 0x6, 0xa0 ;  /* 0x0182800000007b1d */ /* 0x000fec0000002000 */
[----:B------:R-:W4:Y:S01]  /*2e60*/  LDCU UR7, c[0x0][0x38c] ;  /* 0x00007180ff0777ac */ /* 0x000f220008000800 */
[----:B------:R-:W-:Y:S01]  /*2e70*/  IMAD.MOV.U32 R11, RZ, RZ, 0x1 ;  /* 0x00000001ff0b7424 */ /* 0x000fe200078e00ff */
[----:B------:R-:W-:Y:S01]  /*2e80*/  CS2R R8, SRZ ;  /* 0x0000000000087805 */ /* 0x000fe2000001ff00 */
[----:B------:R-:W-:Y:S01]  /*2e90*/  IMAD.MOV.U32 R10, RZ, RZ, RZ ;  /* 0x000000ffff0a7224 */ /* 0x000fe200078e00ff */
[----:B------:R-:W-:Y:S01]  /*2ea0*/  UMOV UR18, URZ ;  /* 0x000000ff00127c82 */ /* 0x000fe20008000000 */
[----:B------:R-:W-:Y:S01]  /*2eb0*/  UMOV UR17, URZ ;  /* 0x000000ff00117c82 */ /* 0x000fe20008000000 */
[----:B------:R-:W-:Y:S01]  /*2ec0*/  UMOV UR22, 0x0 ;  /* 0x0000000000167882 */ /* 0x000fe20000000000 */
[----:B------:R-:W-:Y:S01]  /*2ed0*/  UMOV UR23, 0x4400010 ;  /* 0x0440001000177882 */ /* 0x000fe20000000000 */
[----:B------:R-:W-:Y:S01]  /*2ee0*/  UMOV UR20, 0x0 ;  /* 0x0000000000147882 */ /* 0x000fe20000000000 */
[----:B------:R-:W-:Y:S01]  /*2ef0*/  UMOV UR21, 0x4400010 ;  /* 0x0440001000157882 */ /* 0x000fe20000000000 */
[----:B--2---:R-:W-:Y:S01]  /*2f00*/  ULEA UR6, UR6, UR4, 0x18 ;  /* 0x0000000406067291 */ /* 0x004fe2000f8ec0ff */
[----:B------:R-:W2:Y:S03]  /*2f10*/  LDCU UR4, c[0x0][0x38c] ;  /* 0x00007180ff0477ac */ /* 0x000ea60008000800 */
[----:B------:R-:W-:-:S02]  /*2f20*/  UIADD3 UR11, UPT, UPT, UR6, 0x6400, URZ ;  /* 0x00006400060b7890 */ /* 0x000fc4000fffe0ff */
[----:B----4-:R-:W-:-:S03]  /*2f30*/  UIADD3 UR7, UPT, UPT, UR7, 0x3f, URZ ;  /* 0x0000003f07077890 */ /* 0x010fc6000fffe0ff */
[----:B-1----:R-:W1:Y:S01]  /*2f40*/  LDS R0, [UR6+0x160] ;  /* 0x00016006ff007984 */ /* 0x002e620008000800 */
[----:B------:R-:W-:Y:S02]  /*2f50*/  UIADD3 UR12, UPT, UPT, UR6, 0xc400, URZ ;  /* 0x0000c400060c7890 */ /* 0x000fe4000fffe0ff */
[----:B------:R-:W-:Y:S02]  /*2f60*/  USHF.R.S32.HI UR5, URZ, 0x1f, UR7 ;  /* 0x0000001fff057899 */ /* 0x000fe40008011407 */
[----:B------:R-:W-:Y:S02]  /*2f70*/  USHF.R.U32.HI UR11, URZ, 0x4, UR11 ;  /* 0x00000004ff0b7899 */ /* 0x000fe4000801160b */
[----:B------:R-:W-:Y:S02]  /*2f80*/  ULEA.HI UR5, UR5, UR7, URZ, 0x6 ;  /* 0x0000000705057291 */ /* 0x000fe4000f8f30ff */
[----:B------:R-:W-:Y:S02]  /*2f90*/  USHF.R.U32.HI UR12, URZ, 0x4, UR12 ;  /* 0x00000004ff0c7899 */ /* 0x000fe4000801160c */
[----:B------:R-:W-:-:S02]  /*2fa0*/  USHF.R.S32.HI UR5, URZ, 0x6, UR5 ;  /* 0x00000006ff057899 */ /* 0x000fc40008011405 */
[----:B------:R-:W-:Y:S02]  /*2fb0*/  ULOP3.LUT UR11, UR11, 0x3fff, URZ, 0xc0, !UPT ;  /* 0x00003fff0b0b7892 */ /* 0x000fe4000f8ec0ff */
[----:B------:R-:W-:Y:S02]  /*2fc0*/  UISETP.LT.AND UP0, UPT, UR5, 0x1, UPT ;  /* 0x000000010500788c */ /* 0x000fe4000bf01270 */
[----:B------:R-:W-:Y:S02]  /*2fd0*/  ULOP3.LUT UR12, UR12, 0x3fff, URZ, 0xc0, !UPT ;  /* 0x00003fff0c0c7892 */ /* 0x000fe4000f8ec0ff */
[----:B------:R-:W-:Y:S02]  /*2fe0*/  USEL UR10, UR5, 0x1, !UP0 ;  /* 0x00000001050a7887 */ /* 0x000fe4000c000000 */
[----:B------:R-:W-:Y:S02]  /*2ff0*/  ULOP3.LUT UR11, UR11, 0x10000, URZ, 0xfc, !UPT ;  /* 0x000100000b0b7892 */ /* 0x000fe4000f8efcff */
[----:B------:R-:W-:-:S02]  /*3000*/  ULOP3.LUT UR12, UR12, 0x10000, URZ, 0xfc, !UPT ;  /* 0x000100000c0c7892 */ /* 0x000fc4000f8efcff */
[----:B------:R-:W-:Y:S02]  /*3010*/  UIADD3 UR10, UPT, UPT, -UR10, URZ, URZ ;  /* 0x000000ff0a0a7290 */ /* 0x000fe4000fffe1ff */
[----:B--2---:R-:W-:Y:S01]  /*3020*/  UISETP.GE.AND UP3, UPT, UR4, 0x1, UPT ;  /* 0x000000010400788c */ /* 0x004fe2000bf66270 */
[----:B-1----:R-:W-:-:S15]  /*3030*/  R2UR UR19, R0 ;  /* 0x00000000001372ca */ /* 0x002fde00000e0000 */
.L_x_61:
[----:B------:R-:W-:Y:S02]  /*3040*/  LEA R0, R10, UR6, 0x3 ;  /* 0x000000060a007c11 */ /* 0x000fe4000f8e18ff */
[----:B------:R-:W-:Y:S02]  /*3050*/  SHF.L.U32 R2, R9, 0x1f, RZ ;  /* 0x0000001f09027819 */ /* 0x000fe400000006ff */
[----:B------:R-:W-:Y:S01]  /*3060*/  PLOP3.LUT P0, PT, PT, PT, UP3, 0x80, 0x8 ;  /* 0x000000000008781c */ /* 0x000fe20003f0f038 */
[----:B------:R-:W-:Y:S01]  /*3070*/  VIADD R3, R0, 0xc0 ;  /* 0x000000c000037836 */ /* 0x000fe20000000000 */
[----:B-1----:R-:W1:Y:S02]  /*3080*/  SYNCS.PHASECHK.TRANS64.TRYWAIT P1, [R0+URZ+0xb0], R2 ;  /* 0x0000b002000075a7 */ /* 0x002e6400080211ff */
[----:B-1--4-:R-:W-:Y:S09]  /*3090*/  @!P1 BRA `(.L_x_55) ;  /* 0x00000064001c9947 */ /* 0x012ff20003800000 */
.L_x_146:
[----:B------:R-:W-:Y:S01]  /*30a0*/  LEA R4, R10, UR6, 0x4 ;  /* 0x000000060a047c11 */ /* 0x000fe2000f8e20ff */
[----:B------:R-:W-:Y:S01]  /*30b0*/  @UP3 ULEA UR4, UR17, UR6, 0x3 ;  /* 0x0000000611043291 */ /* 0x000fe2000f8e18ff */
[----:B------:R-:W-:Y:S01]  /*30c0*/  PLOP3.LUT P2, PT, PT, PT, PT, 0x80, 0x8 ;  /* 0x000000000008781c */ /* 0x000fe20003f4f070 */
[----:B------:R-:W-:Y:S01]  /*30d0*/  ULEA UR8, UR18, UR6, 0x3 ;  /* 0x0000000612087291 */ /* 0x000fe2000f8e18ff */
[----:B------:R-:W-:Y:S02]  /*30e0*/  PRMT R3, RZ, 0x654, R3 ;  /* 0x00000654ff037816 */ /* 0x000fe40000000003 */
[----:B------:R-:W2:Y:S01]  /*30f0*/  LDS.128 R4, [R4+0x140] ;  /* 0x0001400004047984 */ /* 0x000ea20000000c00 */
[----:B-1----:R-:W-:Y:S02]  /*3100*/  @P0 SHF.L.U32 R2, R8, 0x1f, RZ ;  /* 0x0000001f08020819 */ /* 0x002fe400000006ff */
[----:B------:R-:W-:Y:S01]  /*3110*/  SHF.L.U32 R0, R11, 0x1f, RZ ;  /* 0x0000001f0b007819 */ /* 0x000fe200000006ff */
[----:B------:R-:W-:Y:S01]  /*3120*/  @!PT LDS RZ, [RZ] ;  /* 0x00000000fffff984 */ /* 0x000fe20000000800 */
[----:B------:R-:W-:Y:S01]  /*3130*/  @!PT LDS RZ, [RZ] ;  /* 0x00000000fffff984 */ /* 0x000fe20000000800 */
[----:B------:R-:W-:Y:S01]  /*3140*/  @!PT LDS RZ, [RZ] ;  /* 0x00000000fffff984 */ /* 0x000fe20000000800 */
[----:B------:R-:W-:Y:S01]  /*3150*/  @!PT LDS RZ, [RZ] ;  /* 0x00000000fffff984 */ /* 0x000fe20000000800 */
[----:B------:R1:W-:Y:S06]  /*3160*/  MEMBAR.ALL.CTA ;  /* 0x0000000000007992 */ /* 0x0003ec0000008000 */
[----:B-1----:R-:W1:Y:S02]  /*3170*/  FENCE.VIEW.ASYNC.S ;  /* 0x00000000000073c6 */ /* 0x002e640000000000 */
[----:B-1----:R1:W-:Y:S01]  /*3180*/  SYNCS.ARRIVE.TRANS64.RED.A1T0 RZ, [R3+URZ], RZ ;  /* 0x000000ff03ff79a7 */ /* 0x0023e200081004ff */
[----:B------:R1:W4:Y:S01]  /*3190*/  @P0 SYNCS.PHASECHK.TRANS64.TRYWAIT P2, [UR4], R2 ;  /* 0x00000002ff0005a7 */ /* 0x0003220008041104 */
[----:B------:R-:W-:Y:S01]  /*31a0*/  ULEA.HI UR4, UR18, UR18, URZ, 0x1 ;  /* 0x0000001212047291 */ /* 0x000fe2000f8f08ff */
[----:B--2---:R-:W-:-:S03]  /*31b0*/  LOP3.LUT P1, RZ, R6, 0x1, RZ, 0xc0, !PT ;  /* 0x0000000106ff7812 */ /* 0x004fc6000782c0ff */
[----:B------:R-:W-:Y:S02]  /*31c0*/  USHF.L.U32 UR9, UR4, 0x7, URZ ;  /* 0x0000000704097899 */ /* 0x000fe400080006ff */
[----:B------:R-:W-:Y:S02]  /*31d0*/  ULOP3.LUT UR4, UR4, 0xffe, URZ, 0xc0, !UPT ;  /* 0x00000ffe04047892 */ /* 0x000fe4000f8ec0ff */
[----:B------:R-:W-:Y:S02]  /*31e0*/  ULOP3.LUT UR9, UR9, 0xffffff00, URZ, 0xc0, !UPT ;  /* 0xffffff0009097892 */ /* 0x000fe4000f8ec0ff */
[----:B------:R-:W-:Y:S02]  /*31f0*/  UIADD3 UR4, UPT, UPT, -UR4, UR18, URZ ;  /* 0x0000001204047290 */ /* 0x000fe4000fffe1ff */
[----:B------:R-:W-:Y:S01]  /*3200*/  UIADD3 UR9, UPT, UPT, UR19, UR9, URZ ;  /* 0x0000000913097290 */ /* 0x000fe2000fffe0ff */
[----:B------:R-:W2:Y:S03]  /*3210*/  SYNCS.PHASECHK.TRANS64.TRYWAIT P0, [UR8+0xf0], R0 ;  /* 0x0000f000ff0075a7 */ /* 0x000ea60008001108 */
[----:B------:R-:W-:Y:S01]  /*3220*/  ULEA UR9, UR4, UR9, 0x14 ;  /* 0x0000000904097291 */ /* 0x000fe2000f8ea0ff */
[----:B-12-4-:R-:W-:Y:S11]  /*3230*/  @!P0 BRA `(.L_x_56) ;  /* 0x0000006000c88947 */ /* 0x016ff60003800000 */
.L_x_148:
[----:B------:R-:W-:Y:S01]  /*3240*/  IADD3 R10, PT, PT, R10, 0x1, RZ ;  /* 0x000000010a0a7810 */ /* 0x000fe20007ffe0ff */
[----:B------:R-:W-:Y:S06]  /*3250*/  BRA.U !UP3, `(.L_x_57) ;  /* 0x000000010b987547 */ /* 0x000fec000b800000 */
[----:B------:R-:W-:Y:S01]  /*3260*/  UPLOP3.LUT UP4, UPT, UPT, UPT, UPT, 0x40, 0x4 ;  /* 0x000000000004789c */ /* 0x000fe20003f8e870 */
[----:B------:R-:W-:Y:S01]  /*3270*/  UMOV UR16, UR10 ;  /* 0x0000000a00107c82 */ /* 0x000fe20008000000 */
[----:B------:R-:W-:Y:S01]  /*3280*/  UMOV UR15, UR5 ;  /* 0x00000005000f7c82 */ /* 0x000fe20008000000 */
[----:B------:R-:W-:-:S08]  /*3290*/  UMOV UR14, UR17 ;  /* 0x00000011000e7c82 */ /* 0x000fd00008000000 */
.L_x_60:
[----:B------:R-:W-:Y:S02]  /*32a0*/  UIADD3 UR16, UPT, UPT, UR16, 0x1, URZ ;  /* 0x0000000110107890 */ /* 0x000fe4000fffe0ff */
[----:B--2---:R-:W-:Y:S02]  /*32b0*/  ULEA UR7, UR14, UR6, 0x3 ;  /* 0x000000060e077291 */ /* 0x004fe4000f8e18ff */
[----:B------:R-:W-:Y:S01]  /*32c0*/  UISETP.NE.AND UP0, UPT, UR16, URZ, UPT ;  /* 0x000000ff1000728c */ /* 0x000fe2000bf05270 */
[----:B----4-:R-:W-:Y:S10]  /*32d0*/  @P2 BRA `(.L_x_58) ;  /* 0x00000000000c2947 */ /* 0x010ff40003800000 */
[----:B-1----:R-:W-:Y:S04]  /*32e0*/  SHF.L.U32 R2, R8, 0x1f, RZ ;  /* 0x0000001f08027819 */ /* 0x002fe800000006ff */
[----:B------:R-:W1:Y:S02]  /*32f0*/  SYNCS.PHASECHK.TRANS64.TRYWAIT P0, [UR7], R2 ;  /* 0x00000002ff0075a7 */ /* 0x000e640008001107 */
[----:B-1----:R-:W-:Y:S05]  /*3300*/  @!P0 BRA `(.L_x_59) ;  /* 0x0000006000ac8947 */ /* 0x002fea0003800000 */
.L_x_58:
[----:B------:R-:W-:Y:S01]  /*3310*/  UISETP.NE.AND UP1, UPT, UR15, 0x1, UPT ;  /* 0x000000010f00788c */ /* 0x000fe2000bf25270 */
[----:B------:R-:W-:Y:S01]  /*3320*/  PLOP3.LUT P2, PT, PT, PT, PT, 0x80, 0x8 ;  /* 0x000000000008781c */ /* 0x000fe20003f4f070 */
[----:B------:R-:W-:Y:S02]  /*3330*/  UIADD3 UR17, UPT, UPT, UR14, 0x1, URZ ;  /* 0x000000010e117890 */ /* 0x000fe4000fffe0ff */
[----:B------:R-:W-:Y:S02]  /*3340*/  ULEA UR24, UR14, UR12, 0xa ;  /* 0x0000000c0e187291 */ /* 0x000fe4000f8e50ff */
[----:B------:R-:W-:Y:S01]  /*3350*/  UISETP.NE.AND UP2, UPT, UR17, 0x6, UPT ;  /* 0x000000061100788c */ /* 0x000fe2000bf45270 */
[----:B------:R-:W-:Y:S01]  /*3360*/  PLOP3.LUT P0, PT, PT, PT, UP1, 0x80, 0x8 ;  /* 0x000000000008781c */ /* 0x000fe20003f0f018 */
[----:B------:R-:W-:Y:S02]  /*3370*/  ULEA UR26, UR14, UR11, 0x8 ;  /* 0x0000000b0e1a7291 */ /* 0x000fe4000f8e40ff */
[----:B------:R-:W-:Y:S02]  /*3380*/  USEL UR13, URZ, 0x1, UP2 ;  /* 0x00000001ff0d7887 */ /* 0x000fe40009000000 */
[----:B------:R-:W-:Y:S02]  /*3390*/  USEL UR17, UR17, URZ, UP2 ;  /* 0x000000ff11117287 */ /* 0x000fe40009000000 */
[----:B------:R-:W-:Y:S02]  /*33a0*/  UIADD3 UR30, UPT, UPT, UR24, 0x2, URZ ;  /* 0x00000002181e7890 */ /* 0x000fe4000fffe0ff */
[----:B------:R-:W-:Y:S01]  /*33b0*/  @UP1 ULEA UR4, UR17, UR6, 0x3 ;  /* 0x0000000611041291 */ /* 0x000fe2000f8e18ff */
[----:B------:R-:W-:Y:S01]  /*33c0*/  LOP3.LUT R8, R8, UR13, RZ, 0x3c, !PT ;  /* 0x0000000d08087c12 */ /* 0x000fe2000f8e3cff */
[----:B------:R-:W-:Y:S02]  /*33d0*/  UIADD3 UR28, UPT, UPT, UR26, 0x2, URZ ;  /* 0x000000021a1c7890 */ /* 0x000fe4000fffe0ff */
[----:B------:R-:W-:Y:S01]  /*33e0*/  UIADD3 UR7, UPT, UPT, UR7, 0x30, URZ ;  /* 0x0000003007077890 */ /* 0x000fe2000fffe0ff */
[----:B-1----:R-:W-:Y:S01]  /*33f0*/  @P0 SHF.L.U32 R0, R8, 0x1f, RZ ;  /* 0x0000001f08000819 */ /* 0x002fe200000006ff */
[----:B------:R-:W-:Y:S01]  /*3400*/  UMOV UR25, 0x80004020 ;  /* 0x8000402000197882 */ /* 0x000fe20000000000 */
[----:B------:R-:W-:Y:S01]  /*3410*/  UMOV UR27, 0x80004020 ;  /* 0x80004020001b7882 */ /* 0x000fe20000000000 */
[----:B------:R-:W-:Y:S01]  /*3420*/  UMOV UR31, 0x80004020 ;  /* 0x80004020001f7882 */ /* 0x000fe20000000000 */
[----:B------:R2:W4:Y:S01]  /*3430*/  @P0 SYNCS.PHASECHK.TRANS64.TRYWAIT P2, [UR4], R0 ;  /* 0x00000000ff0005a7 */ /* 0x0005220008041104 */
[----:B------:R-:W-:Y:S01]  /*3440*/  UIADD3 UR15, UPT, UPT, UR15, -0x1, URZ ;  /* 0xffffffff0f0f7890 */ /* 0x000fe2000fffe0ff */
[----:B------:R2:W-:Y:S01]  /*3450*/  UTCQMMA gdesc[UR26], gdesc[UR24], tmem[UR9], tmem[UR22], idesc[UR23], UP4 ;  /* 0x00ff16181a0075ea */ /* 0x0005e2000a000309 */
[----:B------:R-:W-:Y:S01]  /*3460*/  UPLOP3.LUT UP4, UPT, UPT, UPT, UPT, 0x80, 0x8 ;  /* 0x000000000008789c */ /* 0x000fe20003f8f070 */
[----:B------:R-:W-:Y:S01]  /*3470*/  UMOV UR29, 0x80004020 ;  /* 0x80004020001d7882 */ /* 0x000fe20000000000 */
[----:B------:R-:W-:Y:S01]  /*3480*/  UMOV UR14, UR17 ;  /* 0x00000011000e7c82 */ /* 0x000fe20008000000 */
[----:B------:R2:W-:Y:S01]  /*3490*/  UTCQMMA gdesc[UR28], gdesc[UR30], tmem[UR9], tmem[UR20], idesc[UR21], UPT ;  /* 0x00ff141e1c0075ea */ /* 0x0005e2000b800309 */
[----:B------:R2:W-:Y:S01]  /*34a0*/  UTCBAR [UR7], URZ ;  /* 0x000000ff070073e9 */ /* 0x0005e200080000ff */
[----:B------:R-:W-:Y:S06]  /*34b0*/  BRA.U UP0, `(.L_x_60) ;  /* 0xfffffffd00787547 */ /* 0x000fec000b83ffff */
.L_x_57:
[----:B------:R-:W-:Y:S01]  /*34c0*/  UIADD3 UR18, UPT, UPT, UR18, 0x1, URZ ;  /* 0x0000000112127890 */ /* 0x000fe2000fffe0ff */
[C---:B------:R-:W-:Y:S01]  /*34d0*/  ISETP.NE.AND P0, PT, R10.reuse, 0x2, PT ;  /* 0x000000020a00780c */ /* 0x040fe20003f05270 */
[----:B------:R-:W-:Y:S02]  /*34e0*/  UIADD3 UR8, UPT, UPT, UR8, 0xd0, URZ ;  /* 0x000000d008087890 */ /* 0x000fe4000fffe0ff */
[----:B------:R-:W-:Y:S01]  /*34f0*/  UISETP.NE.AND UP0, UPT, UR18, 0x4, UPT ;  /* 0x000000041200788c */ /* 0x000fe2000bf05270 */
[----:B-12---:R-:W-:Y:S02]  /*3500*/  SEL R0, RZ, 0x1, P0 ;  /* 0x00000001ff007807 */ /* 0x006fe40000000000 */
[----:B------:R-:W-:Y:S01]  /*3510*/  SEL R10, R10, RZ, P0 ;  /* 0x000000ff0a0a7207 */ /* 0x000fe20000000000 */
[----:B------:R-:W-:Y:S01]  /*3520*/  USEL UR4, URZ, 0x1, UP0 ;  /* 0x00000001ff047887 */ /* 0x000fe20008000000 */
[----:B------:R-:W-:Y:S01]  /*3530*/  LOP3.LUT R9, R9, R0, RZ, 0x3c, !PT ;  /* 0x0000000009097212 */ /* 0x000fe200078e3cff */
[----:B------:R-:W-:Y:S01]  /*3540*/  USEL UR18, UR18, URZ, UP0 ;  /* 0x000000ff12127287 */ /* 0x000fe20008000000 */
[----:B------:R1:W-:Y:S03]  /*3550*/  UTCBAR [UR8], URZ ;  /* 0x000000ff080073e9 */ /* 0x0003e600080000ff */
[----:B------:R-:W-:Y:S01]  /*3560*/  LOP3.LUT R11, R11, UR4, RZ, 0x3c, !PT ;  /* 0x000000040b0b7c12 */ /* 0x000fe2000f8e3cff */
[----:B------:R-:W-:Y:S07]  /*3570*/  @P1 BRA `(.L_x_61) ;  /* 0xfffffff800b01947 */ /* 0x000fee000383ffff */
[----:B------:R-:W2:Y:S01]  /*3580*/  S2UR UR4, SR_CgaCtaId ;  /* 0x00000000000479c3 */ /* 0x000ea20000008800 */
[----:B------:R-:W-:Y:S01]  /*3590*/  ELECT P0, URZ, PT ;  /* 0x0000000000ff782f */ /* 0x000fe20003800000 */
[----:B------:R-:W-:Y:S01]  /*35a0*/  IMAD.MOV.U32 R0, RZ, RZ, 0x1 ;  /* 0x00000001ff007424 */ /* 0x000fe200078e00ff */
[----:B------:R-:W-:Y:S01]  /*35b0*/  UIADD3 UR6, UPT, UPT, UR6, 0xf0, URZ ;  /* 0x000000f006067890 */ /* 0x000fe2000fffe0ff */
[----:B------:R-:W-:Y:S01]  /*35c0*/  SHF.L.U32 R2, R11, 0x1f, RZ ;  /* 0x0000001f0b027819 */ /* 0x000fe200000006ff */
[----:B------:R-:W-:-:S03]  /*35d0*/  UMOV UR5, 0x40 ;  /* 0x0000004000057882 */ /* 0x000fc60000000000 */
[----:B------:R-:W-:Y:S01]  /*35e0*/  UVIRTCOUNT.DEALLOC.SMPOOL 0x80 ;  /* 0x000000800000784c */ /* 0x000fe20000000000 */
[----:B--2---:R-:W-:Y:S02]  /*35f0*/  ULEA UR4, UR4, UR5, 0x18 ;  /* 0x0000000504047291 */ /* 0x004fe4000f8ec0ff */
[----:B------:R-:W-:-:S07]  /*3600*/  ULEA UR5, UR18, UR6, 0x3 ;  /* 0x0000000612057291 */ /* 0x000fce000f8e18ff */
[----:B------:R2:W-:Y:S02]  /*3610*/  @P0 STS.U8 [UR4+0x1c], R0 ;  /* 0x00001c00ff000988 */ /* 0x0005e40008000004 */
[----:B------:R-:W3:Y:S02]  /*3620*/  SYNCS.PHASECHK.TRANS64.TRYWAIT P0, [UR5], R2 ;  /* 0x00000002ff0075a7 */ /* 0x000ee40008001105 */
[----:B--23--:R-:W-:Y:S05]  /*3630*/  @!P0 BRA `(.L_x_62) ;  /* 0x0000005c00f88947 */ /* 0x00cfea0003800000 */
.L_x_151:
[----:B------:R-:W-:-:S04]  /*3640*/  UIADD3 UR7, UPT, UPT, UR18, 0x1, URZ ;  /* 0x0000000112077890 */ /* 0x000fc8000fffe0ff */
[----:B------:R-:W-:-:S04]  /*3650*/  UISETP.NE.AND UP0, UPT, UR7, 0x4, UPT ;  /* 0x000000040700788c */ /* 0x000fc8000bf05270 */
[----:B-1----:R-:W-:Y:S02]  /*3660*/  USEL UR8, URZ, 0x1, UP0 ;  /* 0x00000001ff087887 */ /* 0x002fe40008000000 */
[----:B------:R-:W-:-:S04]  /*3670*/  USEL UR7, UR7, URZ, UP0 ;  /* 0x000000ff07077287 */ /* 0x000fc80008000000 */
[----:B------:R-:W-:Y:S01]  /*3680*/  ULEA UR5, UR7, UR6, 0x3 ;  /* 0x0000000607057291 */ /* 0x000fe2000f8e18ff */
[----:B--2---:R-:W-:-:S04]  /*3690*/  LOP3.LUT R2, R11, UR8, RZ, 0x3c, !PT ;  /* 0x000000080b027c12 */ /* 0x004fc8000f8e3cff */
[----:B------:R-:W-:-:S04]  /*36a0*/  SHF.L.U32 R3, R2, 0x1f, RZ ;  /* 0x0000001f02037819 */ /* 0x000fc800000006ff */
[----:B------:R-:W1:Y:S02]  /*36b0*/  SYNCS.PHASECHK.TRANS64.TRYWAIT P0, [UR5], R3 ;  /* 0x00000003ff0075a7 */ /* 0x000e640008001105 */
[----:B-1----:R-:W-:Y:S05]  /*36c0*/  @!P0 BRA `(.L_x_63) ;  /* 0x0000005c00ec8947 */ /* 0x002fea0003800000 */
.L_x_153:
        /* <DEDUP_REMOVED lines=9> */
.L_x_155:
[----:B------:R-:W-:-:S04]  /*3760*/  UIADD3 UR7, UPT, UPT, UR7, 0x1, URZ ;  /* 0x0000000107077890 */ /* 0x000fc8000fffe0ff */
[----:B------:R-:W-:-:S04]  /*3770*/  UISETP.NE.AND UP0, UPT, UR7, 0x4, UPT ;  /* 0x000000040700788c */ /* 0x000fc8000bf05270 */
[----:B------:R-:W-:Y:S02]  /*3780*/  USEL UR5, URZ, 0x1, UP0 ;  /* 0x00000001ff057887 */ /* 0x000fe40008000000 */
[----:B------:R-:W-:-:S04]  /*3790*/  USEL UR7, UR7, URZ, UP0 ;  /* 0x000000ff07077287 */ /* 0x000fc80008000000 */
[----:B------:R-:W-:Y:S01]  /*37a0*/  ULEA UR7, UR7, UR6, 0x3 ;  /* 0x0000000607077291 */ /* 0x000fe2000f8e18ff */
[----:B------:R-:W-:-:S04]  /*37b0*/  LOP3.LUT R2, R2, UR5, RZ, 0x3c, !PT ;  /* 0x0000000502027c12 */ /* 0x000fc8000f8e3cff */
[----:B------:R-:W-:-:S04]  /*37c0*/  SHF.L.U32 R2, R2, 0x1f, RZ ;  /* 0x0000001f02027819 */ /* 0x000fc800000006ff */
[----:B------:R-:W2:Y:S02]  /*37d0*/  SYNCS.PHASECHK.TRANS64.TRYWAIT P0, [UR7], R2 ;  /* 0x00000002ff0075a7 */ /* 0x000ea40008001107 */
[----:B--2---:R-:W-:Y:S05]  /*37e0*/  @!P0 BRA `(.L_x_65) ;  /* 0x0000005c00d48947 */ /* 0x004fea0003800000 */
.L_x_157:
[----:B------:R-:W-:Y:S01]  /*37f0*/  NOP ;  /* 0x0000000000007918 */ /* 0x000fe20000000000 */
[----:B-1----:R-:W1:Y:S01]  /*3800*/  LDS R0, [UR4+0x14] ;  /* 0x00001404ff007984 */ /* 0x002e620008000800 */
[----:B------:R-:W-:Y:S01]  /*3810*/  ULOP3.LUT UR6, UR19, 0xffff, URZ, 0xc0, !UPT ;  /* 0x0000ffff13067892 */ /* 0x000fe2000f8ec0ff */
[----:B------:R-:W-:Y:S01]  /*3820*/  UMOV UR8, 0xffff ;  /* 0x0000ffff00087882 */ /* 0x000fe20000000000 */
[----:B------:R-:W-:Y:S02]  /*3830*/  UMOV UR5, 0x1 ;  /* 0x0000000100057882 */ /* 0x000fe40000000000 */
[----:B------:R-:W-:-:S04]  /*3840*/  USHF.R.U32.HI UR6, URZ, 0x5, UR6 ;  /* 0x00000005ff067899 */ /* 0x000fc80008011606 */
[----:B------:R-:W-:Y:S02]  /*3850*/  USHF.L.U32 UR8, UR8, UR6, URZ ;  /* 0x0000000608087299 */ /* 0x000fe400080006ff */
[----:B------:R-:W-:-:S04]  /*3860*/  USHF.L.U32 UR5, UR5, UR6, URZ ;  /* 0x0000000605057299 */ /* 0x000fc800080006ff */
[----:B-1----:R-:W-:-:S04]  /*3870*/  LOP3.LUT R0, R0, UR8, RZ, 0xc0, !PT ;  /* 0x0000000800007c12 */ /* 0x002fc8000f8ec0ff */
[----:B------:R-:W-:-:S13]  /*3880*/  ISETP.NE.AND P0, PT, R0, UR8, PT ;  /* 0x0000000800007c0c */ /* 0x000fda000bf05270 */
[----:B------:R-:W-:Y:S05]  /*3890*/  @P0 BRA `(.L_x_66) ;  /* 0x0000000000580947 */ /* 0x000fea0003800000 */
[----:B------:R-:W1:Y:S02]  /*38a0*/  LDS R0, [UR4+0x18] ;  /* 0x00001804ff007984 */ /* 0x000e640008000800 */
[----:B-1----:R-:W-:-:S04]  /*38b0*/  LOP3.LUT R0, R0, UR5, RZ, 0xc0, !PT ;  /* 0x0000000500007c12 */ /* 0x002fc8000f8ec0ff */
[----:B------:R-:W-:-:S13]  /*38c0*/  ISETP.NE.AND P0, PT, R0, UR5, PT ;  /* 0x0000000500007c0c */ /* 0x000fda000bf05270 */
[----:B------:R-:W-:Y:S05]  /*38d0*/  @P0 BRA `(.L_x_67) ;  /* 0x00000000003c0947 */ /* 0x000fea0003800000 */
[----:B------:R-:W1:Y:S01]  /*38e0*/  S2R R2, SR_LANEID ;  /* 0x0000000000027919 */ /* 0x000e620000000000 */
[----:B------:R-:W-:Y:S01]  /*38f0*/  ULOP3.LUT UR8, URZ, UR8, URZ, 0x33, !UPT ;  /* 0x00000008ff087292 */ /* 0x000fe2000f8e33ff */
[----:B------:R-:W-:Y:S02]  /*3900*/  VOTEU.ANY UR7, UPT, PT ;  /* 0x0000000000077886 */ /* 0x000fe400038e0100 */
[----:B------:R-:W-:-:S03]  /*3910*/  UFLO.U32 UR7, UR7 ;  /* 0x00000007000772bd */ /* 0x000fc600080e0000 */
[----:B------:R-:W-:-:S04]  /*3920*/  IMAD.U32 R0, RZ, RZ, UR8 ;  /* 0x00000008ff007e24 */ /* 0x000fc8000f8e00ff */
[----:B------:R2:W3:Y:S02]  /*3930*/  REDUX UR6, R0 ;  /* 0x00000000000673c4 */ /* 0x0004e40000000000 */
[----:B------:R1:W-:Y:S02]  /*3940*/  UTCATOMSWS.AND URZ, UR8 ;  /* 0x0000000800ff79e3 */ /* 0x0003e40008000000 */
[----:B-1----:R-:W-:Y:S02]  /*3950*/  ISETP.EQ.U32.AND P0, PT, R2, UR7, PT ;  /* 0x0000000702007c0c */ /* 0x002fe4000bf02070 */
[----:B--2---:R-:W-:Y:S02]  /*3960*/  LOP3.LUT R0, RZ, UR5, RZ, 0x33, !PT ;  /* 0x00000005ff007c12 */ /* 0x004fe4000f8e33ff */
[----:B---3--:R-:W-:Y:S02]  /*3970*/  MOV R2, UR6 ;  /* 0x0000000600027c02 */ /* 0x008fe40008000f00 */
[----:B------:R-:W1:Y:S07]  /*3980*/  REDUX UR5, R0 ;  /* 0x00000000000573c4 */ /* 0x000e6e0000000000 */
[----:B------:R2:W-:Y:S01]  /*3990*/  @P0 ATOMS.AND RZ, [UR4+0x14], R2 ;  /* 0x00001402ffff098c */ /* 0x0005e2000a800004 */
[----:B-1----:R-:W-:-:S05]  /*39a0*/  IMAD.U32 R0, RZ, RZ, UR5 ;  /* 0x00000005ff007e24 */ /* 0x002fca000f8e00ff */
[----:B------:R2:W-:Y:S01]  /*39b0*/  @P0 ATOMS.AND RZ, [UR4+0x18], R0 ;  /* 0x00001800ffff098c */ /* 0x0005e2000a800004 */
[----:B------:R-:W-:Y:S05]  /*39c0*/  BRA `(.L_x_68) ;  /* 0x0000000000147947 */ /* 0x000fea0003800000 */
.L_x_67:
[----:B------:R-:W-:Y:S02]  /*39d0*/  MOV R2, 0x39f0 ;  /* 0x000039f000027802 */ /* 0x000fe40000000f00 */
[----:B----45:R-:W-:Y:S05]  /*39e0*/  CALL.REL.NOINC `($__internal_0_$__cuda_sm10x_tcgen05_guardrail_trap_col_being_dealloced_not_returned_by_alloc) ;  /* 0x0000006000b87944 */ /* 0x030fea0003c00000 */
[----:B------:R-:W-:Y:S05]  /*39f0*/  BRA `(.L_x_68) ;  /* 0x0000000000087947 */ /* 0x000fea0003800000 */
.L_x_66:
[----:B------:R-:W-:Y:S02]  /*3a00*/  MOV R2, 0x3a20 ;  /* 0x00003a2000027802 */ /* 0x000fe40000000f00 */
[----:B----45:R-:W-:Y:S05]  /*3a10*/  CALL.REL.NOINC `($__internal_2_$__cuda_sm10x_tcgen05_guardrail_trap_unallocated_columns_being_dealloced) ;  /* 0x0000006000c47944 */ /* 0x030fea0003c00000 */
.L_x_68:
[----:B------:R-:W-:Y:S01]  /*3a20*/  NOP ;  /* 0x0000000000007918 */ /* 0x000fe20000000000 */
[----:B------:R-:W-:Y:S05]  /*3a30*/  EXIT ;  /* 0x000000000000794d */ /* 0x000fea0003800000 */
.L_x_50:
[----:B------:R-:W-:-:S09]  /*3a40*/  UISETP.NE.OR UP2, UPT, UR8, 0x3, !UP2 ;  /* 0x000000030800788c */ /* 0x000fd2000d745670 */
[----:B------:R-:W-:Y:S05]  /*3a50*/  BRA.U UP2, `(.L_x_69) ;  /* 0x0000001102087547 */ /* 0x000fea000b800000 */
[----:B------:R-:W1:Y:S01]  /*3a60*/  LDC R0, c[0x0][0xb30] ;  /* 0x0002cc00ff007b82 */ /* 0x000e620000000800 */
[----:B------:R-:W2:Y:S01]  /*3a70*/  LDCU.64 UR8, c[0x0][0x888] ;  /* 0x00011100ff0877ac */ /* 0x000ea20008000a00 */
[----:B------:R-:W-:Y:S02]  /*3a80*/  HFMA2 R27, -RZ, RZ, 0, 0 ;  /* 0x00000000ff1b7431 */ /* 0x000fe400000001ff */
[----:B------:R-:W-:Y:S01]  /*3a90*/  IMAD.MOV.U32 R29, RZ, RZ, 0x1 ;  /* 0x00000001ff1d7424 */ /* 0x000fe200078e00ff */
[----:B------:R-:W-:Y:S01]  /*3aa0*/  MOV R25, 0x1000 ;  /* 0x0000100000197802 */ /* 0x000fe20000000f00 */
[----:B------:R-:W4:Y:S01]  /*3ab0*/  LDCU.64 UR4, c[0x0][0x890] ;  /* 0x00011200ff0477ac */ /* 0x000f220008000a00 */
[----:B------:R-:W-:Y:S01]  /*3ac0*/  IMAD.MOV.U32 R28, RZ, RZ, RZ ;  /* 0x000000ffff1c7224 */ /* 0x000fe200078e00ff */
[----:B------:R-:W3:Y:S01]  /*3ad0*/  LDC R24, c[0x0][0x370] ;  /* 0x0000dc00ff187b82 */ /* 0x000ee20000000800 */
[----:B------:R-:W-:Y:S01]  /*3ae0*/  UMOV UR7, 0x400 ;  /* 0x0000040000077882 */ /* 0x000fe20000000000 */
[----:B------:R-:W-:-:S02]  /*3af0*/  UPLOP3.LUT UP1, UPT, UPT, UPT, UPT, 0x40, 0x4 ;  /* 0x000000000004789c */ /* 0x000fc40003f2e870 */
[----:B------:R-:W-:-:S04]  /*3b00*/  ULEA UR7, UR37, UR7, 0x18 ;  /* 0x0000000725077291 */ /* 0x000fc8000f8ec0ff */
[----:B------:R-:W3:Y:S01]  /*3b10*/  LDC R3, c[0x0][0xb0c] ;  /* 0x0002c300ff037b82 */ /* 0x000ee20000000800 */
[----:B------:R-:W-:Y:S02]  /*3b20*/  UIADD3 UR13, UPT, UPT, UR7, 0x78, URZ ;  /* 0x00000078070d7890 */ /* 0x000fe4000fffe0ff */
[----:B--2---:R-:W-:Y:S02]  /*3b30*/  UISETP.NE.U32.AND UP2, UPT, UR8, URZ, UPT ;  /* 0x000000ff0800728c */ /* 0x004fe4000bf45070 */
[----:B------:R-:W-:Y:S02]  /*3b40*/  UIADD3 UR33, UPT, UPT, UR7, 0x60, URZ ;  /* 0x0000006007217890 */ /* 0x000fe4000fffe0ff */
[----:B----4-:R-:W-:Y:S01]  /*3b50*/  UISETP.NE.U32.AND UP3, UPT, UR4, URZ, UPT ;  /* 0x000000ff0400728c */ /* 0x010fe2000bf65070 */
[----:B------:R-:W2:Y:S01]  /*3b60*/  LDC R18, c[0x0][0xb20] ;  /* 0x0002c800ff127b82 */ /* 0x000ea20000000800 */
[----:B-1----:R-:W-:Y:S01]  /*3b70*/  ISETP.NE.AND P1, PT, R0, 0x1, PT ;  /* 0x000000010000780c */ /* 0x002fe20003f25270 */
[----:B------:R-:W-:-:S02]  /*3b80*/  UISETP.NE.AND.EX UP2, UPT, UR9, URZ, UPT, UP2 ;  /* 0x000000ff0900728c */ /* 0x000fc4000bf45320 */
[----:B------:R-:W-:Y:S02]  /*3b90*/  UIADD3 UR25, UPT, UPT, UR7, 0x68, URZ ;  /* 0x0000006807197890 */ /* 0x000fe4000fffe0ff */
[----:B------:R-:W-:Y:S02]  /*3ba0*/  UIADD3 UR17, UPT, UPT, UR7, 0x70, URZ ;  /* 0x0000007007117890 */ /* 0x000fe4000fffe0ff */
[----:B------:R-:W1:Y:S01]  /*3bb0*/  LDC.64 R30, c[0x0][0x348] ;  /* 0x0000d200ff1e7b82 */ /* 0x000e620000000a00 */
[----:B------:R-:W-:Y:S02]  /*3bc0*/  UPRMT UR13, UR37, 0x654, UR13 ;  /* 0x00000654250d7896 */ /* 0x000fe4000800000d */
[----:B------:R-:W-:-:S05]  /*3bd0*/  UISETP.NE.AND.EX UP3, UPT, UR5, URZ, UPT, UP3 ;  /* 0x000000ff0500728c */ /* 0x000fca000bf65330 */
[----:B------:R-:W4:Y:S08]  /*3be0*/  LDC.64 R16, c[0x0][0xb10] ;  /* 0x0002c400ff107b82 */ /* 0x000f300000000a00 */
[----:B------:R-:W1:Y:S08]  /*3bf0*/  LDC.64 R6, c[0x0][0xb18] ;  /* 0x0002c600ff067b82 */ /* 0x000e700000000a00 */
[----:B------:R-:W1:Y:S08]  /*3c00*/  LDC.64 R4, c[0x0][0xb28] ;  /* 0x0002ca00ff047b82 */ /* 0x000e700000000a00 */
[----:B--23--:R-:W1:Y:S02]  /*3c10*/  LDC R19, c[0x0][0x374] ;  /* 0x0000dd00ff137b82 */ /* 0x00ce640000000800 */
.L_x_80:
[C---:B------:R-:W-:Y:S02]  /*3c20*/  LEA R0, R28.reuse, UR7, 0x3 ;  /* 0x000000071c007c11 */ /* 0x040fe4000f8e18ff */
[----:B------:R-:W-:Y:S02]  /*3c30*/  SHF.L.U32 R2, R27, 0x1f, RZ ;  /* 0x0000001f1b027819 */ /* 0x000fe400000006ff */
[----:B------:R-:W-:Y:S02]  /*3c40*/  LEA R20, R28, UR7, 0x4 ;  /* 0x000000071c147c11 */ /* 0x000fe4000f8e20ff */
[----:B--2---:R-:W2:Y:S02]  /*3c50*/  SYNCS.PHASECHK.TRANS64.TRYWAIT P0, [R0+URZ+0xb0], R2 ;  /* 0x0000b002000075a7 */ /* 0x004ea400080011ff */
[----:B--2---:R-:W-:Y:S05]  /*3c60*/  @!P0 BRA `(.L_x_70) ;  /* 0x0000005800cc8947 */ /* 0x004fea0003800000 */
.L_x_158:
[----:B------:R-:W-:Y:S01]  /*3c70*/  ISETP.GE.AND P0, PT, R40, 0x1, PT ;  /* 0x000000012800780c */ /* 0x000fe20003f06270 */
[----:B------:R-:W3:Y:S01]  /*3c80*/  LDS.128 R20, [R20+0x140] ;  /* 0x0001400014147984 */ /* 0x000ee20000000c00 */
[----:B--2---:R-:W-:Y:S01]  /*3c90*/  VIADD R0, R0, 0xc0 ;  /* 0x000000c000007836 */ /* 0x004fe20000000000 */
[----:B------:R-:W-:Y:S01]  /*3ca0*/  @!PT LDS RZ, [RZ] ;  /* 0x00000000fffff984 */ /* 0x000fe20000000800 */
[----:B------:R-:W-:Y:S01]  /*3cb0*/  @!PT LDS RZ, [RZ] ;  /* 0x00000000fffff984 */ /* 0x000fe20000000800 */
[----:B------:R-:W-:Y:S01]  /*3cc0*/  @!PT LDS RZ, [RZ] ;  /* 0x00000000fffff984 */ /* 0x000fe20000000800 */
[----:B------:R-:W-:Y:S01]  /*3cd0*/  @!PT LDS RZ, [RZ] ;  /* 0x00000000fffff984 */ /* 0x000fe20000000800 */
[----:B------:R2:W-:Y:S06]  /*3ce0*/  MEMBAR.ALL.CTA ;  /* 0x0000000000007992 */ /* 0x0005ec0000008000 */
[----:B--2---:R-:W2:Y:S01]  /*3cf0*/  FENCE.VIEW.ASYNC.S ;  /* 0x00000000000073c6 */ /* 0x004ea20000000000 */
[----:B------:R-:W-:Y:S04]  /*3d00*/  PRMT R0, RZ, 0x654, R0 ;  /* 0x00000654ff007816 */ /* 0x000fe80000000000 */
[----:B--2---:R2:W-:Y:S01]  /*3d10*/  SYNCS.ARRIVE.TRANS64.RED.A1T0 RZ, [R0+URZ], RZ ;  /* 0x000000ff00ff79a7 */ /* 0x0045e200081004ff */
[----:B---3--:R-:W-:Y:S11]  /*3d20*/  LOP3.LUT P3, RZ, R22, 0x1, RZ, 0xc0, !PT ;  /* 0x0000000116ff7812 */ /* 0x008ff6000786c0ff */
[----:B------:R-:W-:Y:S02]  /*3d30*/  @!UPT UIADD3 URZ, UPT, UPT, URZ, URZ, URZ ;  /* 0x000000fffffff290 */ /* 0x000fe4000fffe0ff */
[----:B------:R-:W-:Y:S02]  /*3d40*/  @P3 MOV R11, R20 ;  /* 0x00000014000b3202 */ /* 0x000fe40000000f00 */
[----:B------:R-:W-:Y:S01]  /*3d50*/  @P3 LOP3.LUT R10, R21, 0xffff, RZ, 0xc0, !PT ;  /* 0x0000ffff150a3812 */ /* 0x000fe200078ec0ff */
[----:B--2---:R-:W-:Y:S06]  /*3d60*/  @!P0 BRA `(.L_x_71) ;  /* 0x0000000000a48947 */ /* 0x004fec0003800000 */
[-C--:B-1----:R-:W-:Y:S01]  /*3d70*/  IMAD.HI.U32 R0, R19, R7.reuse, RZ ;  /* 0x0000000713007227 */ /* 0x082fe200078e00ff */
[----:B------:R-:W-:Y:S02]  /*3d80*/  ISETP.NE.AND P0, PT, R6, 0x1, PT ;  /* 0x000000010600780c */ /* 0x000fe40003f05270 */
[----:B------:R-:W-:Y:S01]  /*3d90*/  ISETP.NE.AND P2, PT, R40, 0x1, PT ;  /* 0x000000012800780c */ /* 0x000fe20003f45270 */
[----:B----4-:R-:W-:Y:S01]  /*3da0*/  IMAD.HI.U32 R9, R24, R16, RZ ;  /* 0x0000001018097227 */ /* 0x010fe200078e00ff */
[----:B------:R-:W-:Y:S02]  /*3db0*/  SHF.R.U32.HI R0, RZ, R18, R0 ;  /* 0x00000012ff007219 */ /* 0x000fe40000011600 */
[----:B------:R-:W-:Y:S01]  /*3dc0*/  ISETP.NE.AND P4, PT, R3, 0x1, PT ;  /* 0x000000010300780c */ /* 0x000fe20003f85270 */
[----:B------:R-:W-:Y:S01]  /*3dd0*/  IMAD.HI.U32 R13, R10, R7, RZ ;  /* 0x000000070a0d7227 */ /* 0x000fe200078e00ff */
[----:B------:R-:W-:Y:S02]  /*3de0*/  SHF.R.U32.HI R9, RZ, R17, R9 ;  /* 0x00000011ff097219 */ /* 0x000fe40000011609 */
[----:B------:R-:W-:Y:S01]  /*3df0*/  SEL R0, R19, R0, !P0 ;  /* 0x0000000013007207 */ /* 0x000fe20004000000 */
[----:B------:R-:W-:Y:S01]  /*3e00*/  IMAD.HI.U32 R12, R11, R16, RZ ;  /* 0x000000100b0c7227 */ /* 0x000fe200078e00ff */
[----:B------:R-:W-:Y:S03]  /*3e10*/  SEL R9, R24, R9, !P4 ;  /* 0x0000000918097207 */ /* 0x000fe60006000000 */
[-C--:B------:R-:W-:Y:S01]  /*3e20*/  IMAD.HI.U32 R8, R0, R4.reuse, RZ ;  /* 0x0000000400087227 */ /* 0x080fe200078e00ff */
[----:B------:R-:W-:Y:S03]  /*3e30*/  SHF.R.U32.HI R12, RZ, R17, R12 ;  /* 0x00000011ff0c7219 */ /* 0x000fe6000001160c */
[----:B------:R-:W-:Y:S01]  /*3e40*/  IMAD.HI.U32 R2, R9, R4, RZ ;  /* 0x0000000409027227 */ /* 0x000fe200078e00ff */
[-C--:B------:R-:W-:Y:S02]  /*3e50*/  @P2 SHF.R.U32.HI R0, RZ, R5.reuse, R8 ;  /* 0x00000005ff002219 */ /* 0x080fe40000011608 */
[----:B------:R-:W-:Y:S02]  /*3e60*/  SHF.R.U32.HI R8, RZ, R18, R13 ;  /* 0x00000012ff087219 */ /* 0x000fe4000001160d */
[----:B------:R-:W-:Y:S01]  /*3e70*/  @P2 SHF.R.U32.HI R9, RZ, R5, R2 ;  /* 0x00000005ff092219 */ /* 0x000fe20000011602 */
[----:B------:R-:W-:Y:S01]  /*3e80*/  IMAD R0, R40, R0, RZ ;  /* 0x0000000028007224 */ /* 0x000fe200078e02ff */
[----:B------:R-:W-:Y:S02]  /*3e90*/  SEL R8, R10, R8, !P0 ;  /* 0x000000080a087207 */ /* 0x000fe40004000000 */
[----:B------:R-:W-:Y:S01]  /*3ea0*/  SEL R2, R11, R12, !P4 ;  /* 0x0000000c0b027207 */ /* 0x000fe20006000000 */
[----:B------:R-:W-:Y:S01]  /*3eb0*/  IMAD R12, R40, R9, RZ ;  /* 0x00000009280c7224 */ /* 0x000fe200078e02ff */
[C---:B------:R-:W-:Y:S01]  /*3ec0*/  ISETP.GE.AND P0, PT, R8.reuse, R0, PT ;  /* 0x000000000800720c */ /* 0x040fe20003f06270 */
[----:B------:R-:W-:Y:S03]  /*3ed0*/  IMAD.HI.U32 R0, R8, R4, RZ ;  /* 0x0000000408007227 */ /* 0x000fe600078e00ff */
[----:B------:R-:W-:Y:S02]  /*3ee0*/  ISETP.GE.OR P0, PT, R2, R12, P0 ;  /* 0x0000000c0200720c */ /* 0x000fe40000706670 */
[-C--:B------:R-:W-:Y:S04]  /*3ef0*/  SHF.R.U32.HI R0, RZ, R5.reuse, R0 ;  /* 0x00000005ff007219 */ /* 0x080fe80000011600 */
[----:B------:R-:W-:Y:S05]  /*3f00*/  SEL R13, R8, R0, !P2 ;  /* 0x00000000080d7207 */ /* 0x000fea0005000000 */
[----:B------:R-:W-:Y:S02]  /*3f10*/  IMAD.MOV R12, RZ, RZ, -R13 ;  /* 0x000000ffff0c7224 */ /* 0x000fe400078e0a0d */
[----:B------:R-:W-:Y:S04]  /*3f20*/  @!P0 IMAD.HI.U32 R0, R2, R4, RZ ;  /* 0x0000000402008227 */ /* 0x000fe800078e00ff */
[----:B------:R-:W-:Y:S01]  /*3f30*/  IMAD R12, R40, R12, R8 ;  /* 0x0000000c280c7224 */ /* 0x000fe200078e0208 */
[----:B------:R-:W-:Y:S04]  /*3f40*/  @!P0 SHF.R.U32.HI R0, RZ, R5, R0 ;  /* 0x00000005ff008219 */ /* 0x000fe80000011600 */
[----:B------:R-:W-:Y:S04]  /*3f50*/  @!P0 SEL R0, R2, R0, !P2 ;  /* 0x0000000002008207 */ /* 0x000fe80005000000 */
[----:B------:R-:W-:Y:S01]  /*3f60*/  @!P0 IADD3 R13, PT, PT, R13, -R0, RZ ;  /* 0x800000000d0d8210 */ /* 0x000fe20007ffe0ff */
[----:B------:R-:W-:Y:S01]  /*3f70*/  @!P0 IMAD R0, R9, R12, R0 ;  /* 0x0000000c09008224 */ /* 0x000fe200078e0200 */
[----:B------:R-:W-:Y:S01]  /*3f80*/  IADD3 R9, PT, PT, -R8, RZ, RZ ;  /* 0x000000ff08097210 */ /* 0x000fe20007ffe1ff */
[--C-:B------:R-:W-:Y:S02]  /*3f90*/  IMAD.MOV R12, RZ, RZ, -R2.reuse ;  /* 0x000000ffff0c7224 */ /* 0x100fe400078e0a02 */
[----:B------:R-:W-:Y:S02]  /*3fa0*/  @!P0 IMAD R8, R13, R40, R2 ;  /* 0x000000280d088224 */ /* 0x000fe400078e0202 */
[----:B------:R-:W-:Y:S02]  /*3fb0*/  @!P0 IMAD.MOV.U32 R2, RZ, RZ, R0 ;  /* 0x000000ffff028224 */ /* 0x000fe400078e0000 */
[----:B------:R-:W-:Y:S02]  /*3fc0*/  IMAD R11, R3, R12, R11 ;  /* 0x0000000c030b7224 */ /* 0x000fe400078e020b */
[----:B------:R-:W-:Y:S02]  /*3fd0*/  IMAD R10, R6, R9, R10 ;  /* 0x00000009060a7224 */ /* 0x000fe400078e020a */
[----:B------:R-:W-:Y:S02]  /*3fe0*/  IMAD R11, R2, R3, R11 ;  /* 0x00000003020b7224 */ /* 0x000fe400078e020b */
[----:B------:R-:W-:Y:S02]  /*3ff0*/  IMAD R10, R8, R6, R10 ;  /* 0x00000006080a7224 */ /* 0x000fe400078e020a */
.L_x_71:
[----:B------:R-:W-:Y:S05]  /*4000*/  BRA.U UP1, `(.L_x_72) ;  /* 0x0000000101107547 */ /* 0x000fea000b800000 */
[----:B------:R-:W-:Y:S04]  /*4010*/  MOV R2, UR6 ;  /* 0x0000000600027c02 */ /* 0x000fe80008000f00 */
[----:B------:R-:W-:Y:S04]  /*4020*/  SHF.L.U32 R2, R2, 0x1f, RZ ;  /* 0x0000001f02027819 */ /* 0x000fe800000006ff */
[----:B------:R-:W2:Y:S02]  /*4030*/  SYNCS.PHASECHK.TRANS64.TRYWAIT P0, [UR7+0xa8], R2 ;  /* 0x0000a802ff0075a7 */ /* 0x000ea40008001107 */
[----:B--2---:R-:W-:Y:S05]  /*4040*/  @!P0 BRA `(.L_x_73) ;  /* 0x0000005400e88947 */ /* 0x004fea0003800000 */
.L_x_72:
[----:B------:R-:W-:Y:S02]  /*4050*/  R2UR UR35, R15 ;  /* 0x000000000f2372ca */ /* 0x000fe400000e0000 */
[----:B------:R-:W-:Y:S02]  /*4060*/  R2UR UR34, R14 ;  /* 0x000000000e2272ca */ /* 0x000fe400000e0000 */
[----:B------:R-:W-:Y:S02]  /*4070*/  ISETP.NE.U32.AND P2, PT, RZ, UR4, PT ;  /* 0x00000004ff007c0c */ /* 0x000fe4000bf45070 */
[----:B------:R-:W-:Y:S02]  /*4080*/  SHF.L.U32 R14, R29, 0x1f, RZ ;  /* 0x0000001f1d0e7819 */ /* 0x000fe400000006ff */
[----:B------:R-:W-:Y:S05]  /*4090*/  ISETP.NE.AND.EX P2, PT, RZ, UR5, PT, P2 ;  /* 0x00000005ff007c0c */ /* 0x000fea000bf45320 */
[----:B------:R-:W-:Y:S02]  /*40a0*/  USHF.L.U32 UR35, UR35, 0x6, URZ ;  /* 0x0000000623237899 */ /* 0x000fe400080006ff */
[----:B------:R-:W-:Y:S01]  /*40b0*/  USHF.L.U32 UR34, UR34, 0x8, URZ ;  /* 0x0000000822227899 */ /* 0x000fe200080006ff */
[----:B------:R-:W-:Y:S11]  /*40c0*/  BRA.U !UP3, `(.L_x_74) ;  /* 0x000000010b347547 */ /* 0x000ff6000b800000 */
[----:B------:R-:W-:Y:S01]  /*40d0*/  UPLOP3.LUT UP0, UPT, UPT, UPT, UP2, 0x80, 0x8 ;  /* 0x000000000008789c */ /* 0x000fe20003f0f020 */
[----:B--2---:R-:W-:Y:S02]  /*40e0*/  HFMA2 R0, -RZ, RZ, 0, 5.9604644775390625e-08 ;  /* 0x00000001ff007431 */ /* 0x004fe400000001ff */
[----:B------:R-:W-:Y:S03]  /*40f0*/  IMAD.MOV.U32 R96, RZ, RZ, 0x1 ;  /* 0x00000001ff607424 */ /* 0x000fe600078e00ff */
[----:B------:R-:W-:Y:S05]  /*4100*/  PLOP3.LUT P0, PT, PT, PT, UP0, 0x80, 0x8 ;  /* 0x000000000008781c */ /* 0x000fea0003f0f008 */
[----:B------:R-:W2:Y:S01]  /*4110*/  @UP0 LDCU.64 UR10, c[0x0][0x888] ;  /* 0x00011100ff0a07ac */ /* 0x000ea20008000a00 */
[----:B------:R-:W-:Y:S07]  /*4120*/  @UP0 UIMAD UR8, UR36, UR4, URZ ;  /* 0x00000004240802a4 */ /* 0x000fee000f8e02ff */
[----:B------:R-:W-:Y:S01]  /*4130*/  @!P0 PRMT R96, R0, 0x7610, R96 ;  /* 0x0000761000608816 */ /* 0x000fe20000000060 */
[----:B--2---:R-:W-:Y:S03]  /*4140*/  @UP0 UIMAD.WIDE UR10, UR8, 0x4, UR10 ;  /* 0x00000004080a08a5 */ /* 0x004fe6000f8e020a */
[----:B------:R-:W2:Y:S03]  /*4150*/  @!UP0 LDCU UR8, c[0x0][0x880] ;  /* 0x00011000ff0887ac */ /* 0x000ea60008000800 */
[----:B------:R-:W-:Y:S01]  /*4160*/  IMAD.U32 R8, RZ, RZ, UR10 ;  /* 0x0000000aff087e24 */ /* 0x000fe2000f8e00ff */
[----:B------:R-:W-:Y:S05]  /*4170*/  MOV R9, UR11 ;  /* 0x0000000b00097c02 */ /* 0x000fea0008000f00 */
[----:B-----5:R3:W5:Y:S02]  /*4180*/  @P0 LDG.E R49, desc[UR46][R8.64] ;  /* 0x0000002e08310981 */ /* 0x020764000c1e1900 */
[----:B--23--:R-:W-:Y:S07]  /*4190*/  @!P0 IMAD.U32 R49, RZ, RZ, UR8 ;  /* 0x00000008ff318e24 */ /* 0x00cfee000f8e00ff */
.L_x_74:
[----:B-----5:R-:W-:Y:S01]  /*41a0*/  @!P2 FSETP.EQ.AND P0, PT, R49, RZ, PT ;  /* 0x000000ff3100a20b */ /* 0x020fe20003f02000 */
[----:B------:R-:W-:Y:S01]  /*41b0*/  @!UPT UIADD3 URZ, UPT, UPT, URZ, URZ, URZ ;  /* 0x000000fffffff290 */ /* 0x000fe2000fffe0ff */
[----:B------:R-:W-:Y:S11]  /*41c0*/  @!P2 BRA `(.L_x_75) ;  /* 0x000000000014a947 */ /* 0x000ff60003800000 */
[----:B------:R-:W-:Y:S02]  /*41d0*/  LOP3.LUT P2, RZ, R96, 0xff, RZ, 0xc0, !PT ;  /* 0x000000ff60ff7812 */ /* 0x000fe4000784c0ff */
[----:B------:R-:W-:Y:S04]  /*41e0*/  PLOP3.LUT P0, PT, PT, PT, UP0, 0x80, 0x8 ;  /* 0x000000000008781c */ /* 0x000fe80003f0f008 */
[----:B------:R-:W-:Y:S07]  /*41f0*/  PLOP3.LUT P0, PT, P0, PT, PT, 0x8, 0x80 ;  /* 0x000000000080781c */ /* 0x000fee000070e170 */
[----:B------:R-:W-:Y:S11]  /*4200*/  @P2 FSETP.EQ.AND P0, PT, R49, RZ, PT ;  /* 0x000000ff3100220b */ /* 0x000ff60003f02000 */
[----:B------:R-:W-:Y:S02]  /*4210*/  @!UPT UIADD3 URZ, UPT, UPT, URZ, URZ, URZ ;  /* 0x000000fffffff290 */ /* 0x000fe4000fffe0ff */
.L_x_75:
[----:B------:R-:W3:Y:S01]  /*4220*/  SYNCS.PHASECHK.TRANS64.TRYWAIT P2, [UR7+0x80], R14 ;  /* 0x0000800eff0075a7 */ /* 0x000ee20008041107 */
[----:B------:R-:W-:Y:S04]  /*4230*/  ELECT P4, URZ, PT ;  /* 0x0000000000ff782f */ /* 0x000fe80003880000 */
[----:B------:R-:W-:Y:S11]  /*4240*/  PLOP3.LUT P4, PT, P0, P4, PT, 0xf2, 0x2f ;  /* 0x00000000002f781c */ /* 0x000ff60000789e72 */
[----:B------:R-:W-:Y:S02]  /*4250*/  @!UPT UIADD3 URZ, UPT, UPT, URZ, URZ, URZ ;  /* 0x000000fffffff290 */ /* 0x000fe4000fffe0ff */
[----:B-1----:R-:W-:Y:S05]  /*4260*/  @!P4 IADD3 R8, P0, PT, R30, 0x580, RZ ;  /* 0x000005801e08c810 */ /* 0x002fea0007f1e0ff */
[----:B--2---:R-:W-:Y:S01]  /*4270*/  @!P4 IMAD.X R2, RZ, RZ, R31, P0 ;  /* 0x000000ffff02c224 */ /* 0x004fe200000e061f */
[----:B---3--:R-:W-:Y:S07]  /*4280*/  @!P2 BRA `(.L_x_76) ;  /* 0x000000540070a947 */ /* 0x008fee0003800000 */
.L_x_161:
[----:B------:R-:W-:Y:S01]  /*4290*/  @!P4 R2UR UR8, R2 ;  /* 0x000000000208c2ca */ /* 0x000fe200000e0000 */
[----:B------:R-:W-:Y:S01]  /*42a0*/  VOTEU.ALL UP1, P4 ;  /* 0x0000000000ff7886 */ /* 0x000fe20002020000 */
[----:B------:R-:W-:Y:S01]  /*42b0*/  @!P4 R2UR UR9, R8 ;  /* 0x000000000809c2ca */ /* 0x000fe200000e0000 */
[----:B-1----:R-:W-:Y:S01]  /*42c0*/  @!P4 IMAD.MOV.U32 R0, RZ, RZ, 0x1000 ;  /* 0x00001000ff00c424 */ /* 0x002fe200078e00ff */
[----:B------:R-:W-:Y:S01]  /*42d0*/  UMOV UR10, 0x0 ;  /* 0x00000000000a7882 */ /* 0x000fe20000000000 */
[----:B------:R-:W-:Y:S01]  /*42e0*/  UMOV UR11, 0x10000000 ;  /* 0x10000000000b7882 */ /* 0x000fe20000000000 */
[----:B------:R-:W-:Y:S01]  /*42f0*/  @!UP1 UIADD3 UR32, UPT, UPT, UR7, 0x200, URZ ;  /* 0x0000020007209890 */ /* 0x000fe2000fffe0ff */
[----:B------:R-:W-:Y:S06]  /*4300*/  VOTEU.ALL UP1, P4 ;  /* 0x0000000000ff7886 */ /* 0x000fec0002020000 */
[----:B------:R-:W-:Y:S01]  /*4310*/  IMAD.U32 R9, RZ, RZ, UR8 ;  /* 0x00000008ff097e24 */ /* 0x000fe2000f8e00ff */
[----:B------:R-:W-:Y:S01]  /*4320*/  UPRMT UR8, UR37, 0x654, UR33 ;  /* 0x0000065425087896 */ /* 0x000fe20008000021 */
[----:B------:R-:W-:Y:S03]  /*4330*/  IMAD.U32 R8, RZ, RZ, UR9 ;  /* 0x00000009ff087e24 */ /* 0x000fe6000f8e00ff */
[----:B------:R-:W-:Y:S02]  /*4340*/  @!P4 R2UR UR15, R9 ;  /* 0x00000000090fc2ca */ /* 0x000fe400000e0000 */
[----:B------:R-:W-:Y:S02]  /*4350*/  @!P4 R2UR UR14, R8 ;  /* 0x00000000080ec2ca */ /* 0x000fe400000e0000 */
[----:B------:R-:W-:Y:S05]  /*4360*/  @!P4 IADD3 R8, P0, PT, R30, 0x580, RZ ;  /* 0x000005801e08c810 */ /* 0x000fea0007f1e0ff */
[----:B------:R-:W-:Y:S06]  /*4370*/  @!P4 IMAD.X R2, RZ, RZ, R31, P0 ;  /* 0x000000ffff02c224 */ /* 0x000fec00000e061f */
[----:B------:R1:W-:Y:S01]  /*4380*/  @!UP1 UTMALDG.3D [UR32], [UR14], desc[UR10] ;  /* 0x00000a200e0095b4 */ /* 0x0003e20008011000 */
[----:B------:R1:W-:Y:S01]  /*4390*/  @!P4 SYNCS.ARRIVE.TRANS64.RED.A0TR RZ, [UR7+0x60], R0 ;  /* 0x00006000ffffc9a7 */ /* 0x0003e20008300407 */
[----:B------:R-:W-:Y:S01]  /*43a0*/  SYNCS.ARRIVE.TRANS64.RED.A1T0 RZ, [UR8], RZ ;  /* 0x000000ffffff79a7 */ /* 0x000fe20008100408 */
[----:B------:R-:W2:Y:S02]  /*43b0*/  SYNCS.PHASECHK.TRANS64.TRYWAIT P2, [UR7+0x88], R14 ;  /* 0x0000880eff0075a7 */ /* 0x000ea40008041107 */
[----:B-12---:R-:W-:Y:S05]  /*43c0*/  @!P2 BRA `(.L_x_77) ;  /* 0x000000540038a947 */ /* 0x006fea0003800000 */
.L_x_163:
[----:B------:R-:W-:Y:S01]  /*43d0*/  @!P4 R2UR UR8, R2 ;  /* 0x000000000208c2ca */ /* 0x000fe200000e0000 */
[----:B------:R-:W-:Y:S01]  /*43e0*/  VOTEU.ALL UP1, P4 ;  /* 0x0000000000ff7886 */ /* 0x000fe20002020000 */
[----:B------:R-:W-:Y:S01]  /*43f0*/  @!P4 R2UR UR9, R8 ;  /* 0x000000000809c2ca */ /* 0x000fe200000e0000 */
[----:B-1----:R-:W-:Y:S01]  /*4400*/  @!P4 IMAD.MOV.U32 R0, RZ, RZ, 0x1000 ;  /* 0x00001000ff00c424 */ /* 0x002fe200078e00ff */
[----:B------:R-:W-:Y:S01]  /*4410*/  UMOV UR10, 0x0 ;  /* 0x00000000000a7882 */ /* 0x000fe20000000000 */
[----:B------:R-:W-:Y:S01]  /*4420*/  UMOV UR11, 0x10000000 ;  /* 0x10000000000b7882 */ /* 0x000fe20000000000 */
[----:B------:R-:W-:Y:S02]  /*4430*/  @!UP1 UIADD3 UR26, UPT, UPT, UR34, 0x40, URZ ;  /* 0x00000040221a9890 */ /* 0x000fe4000fffe0ff */
[----:B------:R-:W-:Y:S01]  /*4440*/  @!UP1 UIADD3 UR24, UPT, UPT, UR7, 0x1200, URZ ;  /* 0x0000120007189890 */ /* 0x000fe2000fffe0ff */
[----:B------:R-:W-:Y:S01]  /*4450*/  VOTEU.ALL UP1, P4 ;  /* 0x0000000000ff7886 */ /* 0x000fe20002020000 */
[----:B------:R-:W-:Y:S01]  /*4460*/  UMOV UR27, UR35 ;  /* 0x00000023001b7c82 */ /* 0x000fe20008000000 */
[----:B------:R-:W-:Y:S02]  /*4470*/  UMOV UR28, UR36 ;  /* 0x00000024001c7c82 */ /* 0x000fe40008000000 */
        /* <DEDUP_REMOVED lines=12> */
.L_x_165:
[----:B------:R-:W2:Y:S01]  /*4540*/  LDC.64 R12, c[0x0][0xb18] ;  /* 0x0002c600ff0c7b82 */ /* 0x000ea20000000a00 */
[----:B------:R-:W-:Y:S01]  /*4550*/  @!P4 R2UR UR8, R2 ;  /* 0x000000000208c2ca */ /* 0x000fe200000e0000 */
[----:B------:R-:W-:Y:S01]  /*4560*/  VOTEU.ALL UP1, P4 ;  /* 0x0000000000ff7886 */ /* 0x000fe20002020000 */
[----:B------:R-:W-:Y:S01]  /*4570*/  @!P4 R2UR UR9, R8 ;  /* 0x000000000809c2ca */ /* 0x000fe200000e0000 */
[----:B-1----:R-:W-:Y:S01]  /*4580*/  @!P4 IMAD.MOV.U32 R0, RZ, RZ, 0x1000 ;  /* 0x00001000ff00c424 */ /* 0x002fe200078e00ff */
[----:B------:R-:W-:Y:S03]  /*4590*/  UMOV UR10, 0x0 ;  /* 0x00000000000a7882 */ /* 0x000fe60000000000 */
[----:B------:R-:W1:Y:S01]  /*45a0*/  @!P1 LDC R2, c[0x0][0xb0c] ;  /* 0x0002c300ff029b82 */ /* 0x000e620000000800 */
[----:B------:R-:W-:Y:S01]  /*45b0*/  @!UP1 UIADD3 UR18, UPT, UPT, UR34, 0x80, URZ ;  /* 0x0000008022129890 */ /* 0x000fe2000fffe0ff */
[----:B------:R-:W-:Y:S01]  /*45c0*/  @P3 SHF.R.U32.HI R26, RZ, 0x10, R21 ;  /* 0x00000010ff1a3819 */ /* 0x000fe20000011615 */
[----:B------:R-:W-:Y:S01]  /*45d0*/  @!UP1 UIADD3 UR16, UPT, UPT, UR7, 0x2200, URZ ;  /* 0x0000220007109890 */ /* 0x000fe2000fffe0ff */
[----:B------:R-:W-:Y:S01]  /*45e0*/  VIADD R28, R28, 0x1 ;  /* 0x000000011c1c7836 */ /* 0x000fe20000000000 */
[----:B------:R-:W-:Y:S01]  /*45f0*/  VOTEU.ALL UP1, P4 ;  /* 0x0000000000ff7886 */ /* 0x000fe20002020000 */
[----:B------:R-:W-:Y:S01]  /*4600*/  UMOV UR11, 0x10000000 ;  /* 0x10000000000b7882 */ /* 0x000fe20000000000 */
[----:B------:R-:W-:Y:S01]  /*4610*/  UMOV UR19, UR35 ;  /* 0x0000002300137c82 */ /* 0x000fe20008000000 */
[----:B------:R-:W-:Y:S01]  /*4620*/  IMAD.U32 R9, RZ, RZ, UR8 ;  /* 0x00000008ff097e24 */ /* 0x000fe2000f8e00ff */
[----:B------:R-:W-:Y:S01]  /*4630*/  UMOV UR20, UR36 ;  /* 0x0000002400147c82 */ /* 0x000fe20008000000 */
[----:B------:R-:W-:Y:S01]  /*4640*/  IMAD.U32 R8, RZ, RZ, UR9 ;  /* 0x00000009ff087e24 */ /* 0x000fe2000f8e00ff */
[----:B------:R-:W-:Y:S02]  /*4650*/  UPRMT UR8, UR37, 0x654, UR17 ;  /* 0x0000065425087896 */ /* 0x000fe40008000011 */
[----:B------:R-:W-:Y:S02]  /*4660*/  @!P4 R2UR UR15, R9 ;  /* 0x00000000090fc2ca */ /* 0x000fe400000e0000 */
[----:B------:R-:W-:Y:S02]  /*4670*/  @!P4 R2UR UR14, R8 ;  /* 0x00000000080ec2ca */ /* 0x000fe400000e0000 */
[----:B------:R-:W3:Y:S11]  /*4680*/  LDC.64 R8, c[0x0][0xb10] ;  /* 0x0002c400ff087b82 */ /* 0x000ef60000000a00 */
[----:B------:R1:W-:Y:S01]  /*4690*/  @!UP1 UTMALDG.3D [UR16], [UR14], desc[UR10] ;  /* 0x00000a100e0095b4 */ /* 0x0003e20008011000 */
[----:B------:R5:W-:Y:S01]  /*46a0*/  @!P4 SYNCS.ARRIVE.TRANS64.RED.A0TR RZ, [UR7+0x70], R0 ;  /* 0x00007000ffffc9a7 */ /* 0x000be20008300407 */
[C---:B---3--:R-:W-:Y:S01]  /*46b0*/  @!P1 IMAD.HI.U32 R8, R11.reuse, R8, RZ ;  /* 0x000000080b089227 */ /* 0x048fe200078e00ff */
[----:B--2---:R-:W-:Y:S02]  /*46c0*/  @!P1 ISETP.NE.AND P0, PT, R12, 0x1, PT ;  /* 0x000000010c00980c */ /* 0x004fe40003f05270 */
[----:B-1----:R-:W-:Y:S01]  /*46d0*/  @!P1 ISETP.NE.AND P2, PT, R2, 0x1, PT ;  /* 0x000000010200980c */ /* 0x002fe20003f45270 */
[----:B------:R-:W-:Y:S01]  /*46e0*/  SYNCS.ARRIVE.TRANS64.RED.A1T0 RZ, [UR8], RZ ;  /* 0x000000ffffff79a7 */ /* 0x000fe20008100408 */
[C---:B------:R-:W-:Y:S01]  /*46f0*/  @!P1 IMAD.HI.U32 R13, R10.reuse, R13, RZ ;  /* 0x0000000d0a0d9227 */ /* 0x040fe200078e00ff */
[----:B------:R-:W-:Y:S04]  /*4700*/  @!P1 SHF.R.U32.HI R8, RZ, R9, R8 ;  /* 0x00000009ff089219 */ /* 0x000fe80000011608 */
[----:B------:R-:W-:Y:S01]  /*4710*/  @!P1 SEL R8, R11, R8, !P2 ;  /* 0x000000080b089207 */ /* 0x000fe20005000000 */
[----:B------:R-:W1:Y:S01]  /*4720*/  SYNCS.PHASECHK.TRANS64.TRYWAIT P5, [UR7+0x98], R14 ;  /* 0x0000980eff0075a7 */ /* 0x000e6200080a1107 */
[----:B-----5:R-:W2:Y:S02]  /*4730*/  @!P1 LDC R0, c[0x0][0xb20] ;  /* 0x0002c800ff009b82 */ /* 0x020ea40000000800 */
[----:B--2---:R-:W-:Y:S04]  /*4740*/  @!P1 SHF.R.U32.HI R0, RZ, R0, R13 ;  /* 0x00000000ff009219 */ /* 0x004fe8000001160d */
[----:B------:R-:W-:Y:S05]  /*4750*/  @!P1 SEL R9, R10, R0, !P0 ;  /* 0x000000000a099207 */ /* 0x000fea0004000000 */
[----:B------:R-:W-:Y:S02]  /*4760*/  @!P1 IMAD.IADD R0, R9, 0x1, -R8 ;  /* 0x0000000109009824 */ /* 0x000fe400078e0a08 */
[----:B------:R-:W-:Y:S02]  /*4770*/  @!P1 IMAD.IADD R8, R8, 0x1, -R9 ;  /* 0x0000000108089824 */ /* 0x000fe400078e0a09 */
[----:B------:R-:W-:Y:S02]  /*4780*/  @!P1 IMAD R11, R0, R2, R11 ;  /* 0x00000002000b9224 */ /* 0x000fe400078e020b */
[----:B------:R-:W-:Y:S01]  /*4790*/  @!P1 IMAD R10, R8, R12, R10 ;  /* 0x0000000c080a9224 */ /* 0x000fe200078e020a */
[----:B-1----:R-:W-:Y:S06]  /*47a0*/  @!P5 BRA `(.L_x_79) ;  /* 0x000000500070d947 */ /* 0x002fec0003800000 */
.L_x_167:
[----:B------:R-:W-:Y:S01]  /*47b0*/  @!P4 IADD3 R2, P0, PT, R30, 0x580, RZ ;  /* 0x000005801e02c810 */ /* 0x000fe20007f1e0ff */
[----:B------:R-:W-:Y:S01]  /*47c0*/  VOTEU.ALL UP1, P4 ;  /* 0x0000000000ff7886 */ /* 0x000fe20002020000 */
[----:B------:R-:W-:Y:S01]  /*47d0*/  UMOV UR18, 0x0 ;  /* 0x0000000000127882 */ /* 0x000fe20000000000 */
[----:B------:R-:W-:Y:S01]  /*47e0*/  UMOV UR19, 0x10000000 ;  /* 0x1000000000137882 */ /* 0x000fe20000000000 */
[----:B------:R-:W-:Y:S01]  /*47f0*/  @!P4 R2UR UR9, R2 ;  /* 0x000000000209c2ca */ /* 0x000fe200000e0000 */
[----:B-1----:R-:W-:Y:S01]  /*4800*/  @!P4 IMAD.X R0, RZ, RZ, R31, P0 ;  /* 0x000000ffff00c224 */ /* 0x002fe200000e061f */
[----:B------:R-:W-:Y:S01]  /*4810*/  @!UP1 UIADD3 UR10, UPT, UPT, UR34, 0xc0, URZ ;  /* 0x000000c0220a9890 */ /* 0x000fe2000fffe0ff */
[----:B------:R-:W-:Y:S01]  /*4820*/  ISETP.NE.AND P0, PT, R28, 0x2, PT ;  /* 0x000000021c00780c */ /* 0x000fe20003f05270 */
[----:B------:R-:W-:Y:S01]  /*4830*/  UMOV UR11, UR35 ;  /* 0x00000023000b7c82 */ /* 0x000fe20008000000 */
[----:B------:R-:W-:Y:S01]  /*4840*/  UMOV UR12, UR36 ;  /* 0x00000024000c7c82 */ /* 0x000fe20008000000 */
[----:B------:R-:W-:Y:S01]  /*4850*/  @!P4 R2UR UR8, R0 ;  /* 0x000000000008c2ca */ /* 0x000fe200000e0000 */
[----:B------:R-:W-:Y:S01]  /*4860*/  IMAD.IADD R14, R10, 0x1, R94 ;  /* 0x000000010a0e7824 */ /* 0x000fe200078e025e */
[----:B------:R-:W-:Y:S01]  /*4870*/  @P3 R2UR UR36, R26 ;  /* 0x000000001a2432ca */ /* 0x000fe200000e0000 */
[----:B------:R-:W-:Y:S01]  /*4880*/  IMAD.IADD R15, R11, 0x1, R95 ;  /* 0x000000010b0f7824 */ /* 0x000fe200078e025f */
[----:B------:R-:W-:Y:S02]  /*4890*/  SEL R0, RZ, 0x1, P0 ;  /* 0x00000001ff007807 */ /* 0x000fe40000000000 */
[----:B------:R-:W-:Y:S01]  /*48a0*/  LOP3.LUT R29, R29, 0x1, RZ, 0x3c, !PT ;  /* 0x000000011d1d7812 */ /* 0x000fe200078e3cff */
[----:B------:R-:W-:Y:S01]  /*48b0*/  IMAD.U32 R8, RZ, RZ, UR9 ;  /* 0x00000009ff087e24 */ /* 0x000fe2000f8e00ff */
[----:B------:R-:W-:Y:S01]  /*48c0*/  @!UP1 UIADD3 UR9, UPT, UPT, UR7, 0x78, URZ ;  /* 0x0000007807099890 */ /* 0x000fe2000fffe0ff */
[----:B------:R-:W-:Y:S02]  /*48d0*/  LOP3.LUT R27, R27, R0, RZ, 0x3c, !PT ;  /* 0x000000001b1b7212 */ /* 0x000fe400078e3cff */
[----:B------:R-:W-:Y:S02]  /*48e0*/  SEL R28, R28, RZ, P0 ;  /* 0x000000ff1c1c7207 */ /* 0x000fe40000000000 */
[----:B------:R-:W-:Y:S01]  /*48f0*/  IMAD.U32 R9, RZ, RZ, UR8 ;  /* 0x00000008ff097e24 */ /* 0x000fe2000f8e00ff */
[----:B------:R-:W-:Y:S01]  /*4900*/  @!P4 R2UR UR14, R8 ;  /* 0x00000000080ec2ca */ /* 0x000fe200000e0000 */
[----:B------:R-:W-:Y:S01]  /*4910*/  @!UP1 UIADD3 UR8, UPT, UPT, UR7, 0x3200, URZ ;  /* 0x0000320007089890 */ /* 0x000fe2000fffe0ff */
[----:B------:R-:W-:Y:S02]  /*4920*/  VOTEU.ALL UP1, P4 ;  /* 0x0000000000ff7886 */ /* 0x000fe40002020000 */
[----:B------:R-:W-:Y:S11]  /*4930*/  @!P4 R2UR UR15, R9 ;  /* 0x00000000090fc2ca */ /* 0x000ff600000e0000 */
[----:B------:R-:W-:Y:S02]  /*4940*/  @!UPT UIADD3 URZ, UPT, UPT, URZ, URZ, URZ ;  /* 0x000000fffffff290 */ /* 0x000fe4000fffe0ff */
[----:B------:R2:W-:Y:S01]  /*4950*/  @!UP1 UTMALDG.3D [UR8], [UR14], desc[UR18] ;  /* 0x000012080e0095b4 */ /* 0x0005e20008011000 */
[----:B------:R2:W-:Y:S01]  /*4960*/  @!P4 SYNCS.ARRIVE.TRANS64.RED.A0TR RZ, [UR7+0x78], R25 ;  /* 0x00007819ffffc9a7 */ /* 0x0005e20008300407 */
[----:B------:R-:W-:Y:S01]  /*4970*/  UPLOP3.LUT UP1, UPT, UPT, UPT, UPT, 0x80, 0x8 ;  /* 0x000000000008789c */ /* 0x000fe20003f2f070 */
[----:B------:R-:W-:Y:S01]  /*4980*/  SYNCS.ARRIVE.TRANS64.RED.A1T0 RZ, [UR13], RZ ;  /* 0x000000ffffff79a7 */ /* 0x000fe2000810040d */
[----:B------:R-:W-:Y:S09]  /*4990*/  @P3 BRA `(.L_x_80) ;  /* 0xfffffff000a03947 */ /* 0x000ff2000383ffff */
[----:B------:R-:W-:-:S04]  /*49a0*/  SHF.L.U32 R2, R29, 0x1f, RZ ;  /* 0x0000001f1d027819 */ /* 0x000fc800000006ff */
[----:B------:R-:W1:Y:S02]  /*49b0*/  SYNCS.PHASECHK.TRANS64.TRYWAIT P0, [UR7+0x80], R2 ;  /* 0x00008002ff0075a7 */ /* 0x000e640008001107 */
[----:B-1----:R-:W-:Y:S05]  /*49c0*/  @!P0 BRA `(.L_x_81) ;  /* 0x0000005000008947 */ /* 0x002fea0003800000 */
.L_x_169:
[----:B------:R-:W3:Y:S02]  /*49d0*/  SYNCS.PHASECHK.TRANS64.TRYWAIT P0, [UR7+0x88], R2 ;  /* 0x00008802ff0075a7 */ /* 0x000ee40008001107 */
[----:B---3--:R-:W-:Y:S05]  /*49e0*/  @!P0 BRA `(.L_x_82) ;  /* 0x0000005000108947 */ /* 0x008fea0003800000 */
.L_x_171:
[----:B------:R-:W3:Y:S02]  /*49f0*/  SYNCS.PHASECHK.TRANS64.TRYWAIT P0, [UR7+0x90], R2 ;  /* 0x00009002ff0075a7 */ /* 0x000ee40008001107 */
[----:B---3--:R-:W-:Y:S05]  /*4a00*/  @!P0 BRA `(.L_x_83) ;  /* 0x0000005000208947 */ /* 0x008fea0003800000 */
.L_x_173:
[----:B-1----:R-:W-:-:S07]  /*4a10*/  MOV R0, UR7 ;  /* 0x0000000700007c02 */ /* 0x002fce0008000f00 */
.L_x_84:
[----:B-1----:R-:W-:-:S04]  /*4a20*/  SHF.L.U32 R2, R29, 0x1f, RZ ;  /* 0x0000001f1d027819 */ /* 0x002fc800000006ff */
[----:B------:R1:W3:Y:S03]  /*4a30*/  SYNCS.PHASECHK.TRANS64.TRYWAIT P0, [R0+URZ+0x98], R2 ;  /* 0x00009802000075a7 */ /* 0x0002e600080011ff */
[----:B---3--:R-:W-:Y:S05]  /*4a40*/  @!P0 NANOSLEEP.SYNCS 0x989680 ;  /* 0x009896800000895d */ /* 0x008fea0003900000 */
[----:B------:R-:W3:Y:S02]  /*4a50*/  @!P0 SYNCS.PHASECHK.TRANS64 P0, [R0+URZ+0x98], R2 ;  /* 0x00009802000085a7 */ /* 0x000ee400080010ff */
[----:B--23--:R-:W-:Y:S05]  /*4a60*/  @P0 EXIT ;  /* 0x000000000000094d */ /* 0x00cfea0003800000 */
[----:B------:R-:W-:Y:S05]  /*4a70*/  BRA `(.L_x_84) ;  /* 0xfffffffc00e87947 */ /* 0x000fea000383ffff */
.L_x_69:
[----:B------:R-:W-:-:S06]  /*4a80*/  UISETP.GE.AND UP1, UPT, UR8, 0x4, UPT ;  /* 0x000000040800788c */ /* 0x000fcc000bf26270 */
[----:B------:R-:W-:-:S13]  /*4a90*/  PLOP3.LUT P0, PT, PT, PT, UP1, 0x80, 0x8 ;  /* 0x000000000008781c */ /* 0x000fda0003f0f018 */
[----:B------:R-:W-:Y:S05]  /*4aa0*/  @!P0 EXIT ;  /* 0x000000000000894d */ /* 0x000fea0003800000 */
[----:B------:R-:W-:Y:S01]  /*4ab0*/  BAR.SYNC.DEFER_BLOCKING 0x6, 0xa0 ;  /* 0x0182800000007b1d */ /* 0x000fe20000010000 */
[C---:B------:R-:W-:Y:S01]  /*4ac0*/  IMAD.SHL.U32 R3, R108.reuse, 0x40, RZ ;  /* 0x000000406c037824 */ /* 0x040fe200078e00ff */
[C---:B------:R-:W-:Y:S01]  /*4ad0*/  LOP3.LUT R110, R108.reuse, 0x60, RZ, 0xc0, !PT ;  /* 0x000000606c6e7812 */ /* 0x040fe200078ec0ff */
[C---:B------:R-:W-:Y:S01]  /*4ae0*/  IMAD.SHL.U32 R100, R108.reuse, 0x20, RZ ;  /* 0x000000206c647824 */ /* 0x040fe200078e00ff */
[----:B------:R-:W-:Y:S01]  /*4af0*/  CS2R R106, SRZ ;  /* 0x00000000006a7805 */ /* 0x000fe2000001ff00 */
[C---:B------:R-:W-:Y:S01]  /*4b00*/  IMAD.SHL.U32 R4, R108.reuse, 0x2, RZ ;  /* 0x000000026c047824 */ /* 0x040fe200078e00ff */
[----:B------:R-:W-:Y:S02]  /*4b10*/  UMOV UR49, 0x400 ;  /* 0x0000040000317882 */ /* 0x000fe40000000000 */
[----:B------:R-:W1:Y:S01]  /*4b20*/  LDC R99, c[0x0][0x370] ;  /* 0x0000dc00ff637b82 */ /* 0x000e620000000800 */
[----:B------:R-:W-:Y:S01]  /*4b30*/  ULEA UR49, UR37, UR49, 0x18 ;  /* 0x0000003125317291 */ /* 0x000fe2000f8ec0ff */
[----:B------:R-:W-:Y:S01]  /*4b40*/  LOP3.LUT R2, R3, 0x180, RZ, 0xc0, !PT ;  /* 0x0000018003027812 */ /* 0x000fe200078ec0ff */
[----:B------:R-:W-:Y:S01]  /*4b50*/  IMAD.U32 R46, R108, 0x10000, RZ ;  /* 0x000100006c2e7824 */ /* 0x000fe200078e00ff */
[----:B------:R-:W-:Y:S01]  /*4b60*/  LOP3.LUT R100, R100, 0xc00, RZ, 0xc0, !PT ;  /* 0x00000c0064647812 */ /* 0x000fe200078ec0ff */
[----:B------:R-:W-:Y:S01]  /*4b70*/  UIADD3 UR4, UPT, UPT, UR49, 0x4200, URZ ;  /* 0x0000420031047890 */ /* 0x000fe2000fffe0ff */
[----:B------:R-:W-:Y:S01]  /*4b80*/  LOP3.LUT R4, R2, 0x20, R4, 0xf8, !PT ;  /* 0x0000002002047812 */ /* 0x000fe200078ef804 */
[----:B------:R-:W-:Y:S01]  /*4b90*/  IMAD.SHL.U32 R2, R108, 0x8, RZ ;  /* 0x000000086c027824 */ /* 0x000fe200078e00ff */
[----:B------:R-:W2:Y:S01]  /*4ba0*/  LDC R42, c[0x0][0xb0c] ;  /* 0x0002c300ff2a7b82 */ /* 0x000ea20000000800 */
[----:B------:R-:W-:Y:S01]  /*4bb0*/  LOP3.LUT R100, R100, 0x40, R3, 0xf8, !PT ;  /* 0x0000004064647812 */ /* 0x000fe200078ef803 */
[----:B------:R-:W-:Y:S01]  /*4bc0*/  IMAD.MOV.U32 R45, RZ, RZ, RZ ;  /* 0x000000ffff2d7224 */ /* 0x000fe200078e00ff */
[----:B------:R-:W-:Y:S01]  /*4bd0*/  LOP3.LUT R46, R46, 0x600000, RZ, 0xc0, !PT ;  /* 0x006000002e2e7812 */ /* 0x000fe200078ec0ff */
[----:B------:R-:W-:Y:S01]  /*4be0*/  IMAD.MOV.U32 R112, RZ, RZ, RZ ;  /* 0x000000ffff707224 */ /* 0x000fe200078e00ff */
[----:B------:R-:W-:-:S02]  /*4bf0*/  LOP3.LUT R108, R108, 0x2, RZ, 0xc0, !PT ;  /* 0x000000026c6c7812 */ /* 0x000fc400078ec0ff */
[----:B------:R-:W-:Y:S02]  /*4c00*/  CS2R R104, SRZ ;  /* 0x0000000000687805 */ /* 0x000fe4000001ff00 */
[----:B------:R-:W-:Y:S01]  /*4c10*/  LOP3.LUT R2, R4, 0x30, R2, 0x78, !PT ;  /* 0x0000003004027812 */ /* 0x000fe200078e7802 */
[----:B------:R-:W4:Y:S01]  /*4c20*/  LDC R97, c[0x0][0xb20] ;  /* 0x0002c800ff617b82 */ /* 0x000f220000000800 */
[----:B------:R-:W3:Y:S01]  /*4c30*/  LDS R0, [UR49+0x160] ;  /* 0x00016031ff007984 */ /* 0x000ee20008000800 */
[----:B------:R-:W-:Y:S01]  /*4c40*/  LOP3.LUT R100, R100, 0x200, R3, 0xf8, !PT ;  /* 0x0000020064647812 */ /* 0x000fe200078ef803 */
[----:B------:R-:W-:Y:S01]  /*4c50*/  IMAD.MOV R102, RZ, RZ, -R108 ;  /* 0x000000ffff667224 */ /* 0x000fe200078e0a6c */
[----:B------:R-:W1:Y:S01]  /*4c60*/  LDCU.64 UR52, c[0x0][0x348] ;  /* 0x00006900ff3477ac */ /* 0x000e620008000a00 */
[----:B------:R-:W-:Y:S01]  /*4c70*/  IMAD.U32 R109, RZ, RZ, UR4 ;  /* 0x00000004ff6d7e24 */ /* 0x000fe2000f8e00ff */
[----:B------:R-:W-:Y:S02]  /*4c80*/  LOP3.LUT R100, R100, R2, RZ, 0xfc, !PT ;  /* 0x0000000264647212 */ /* 0x000fe400078efcff */
[----:B------:R-:W1:Y:S01]  /*4c90*/  LDC R41, c[0x0][0xb30] ;  /* 0x0002cc00ff297b82 */ /* 0x000e620000000800 */
[----:B------:R-:W1:Y:S01]  /*4ca0*/  LDCU.64 UR38, c[0x0][0x888] ;  /* 0x00011100ff2677ac */ /* 0x000e620008000a00 */
[----:B------:R-:W1:Y:S06]  /*4cb0*/  LDCU.64 UR44, c[0x0][0x890] ;  /* 0x00011200ff2c77ac */ /* 0x000e6c0008000a00 */
[----:B------:R-:W1:Y:S01]  /*4cc0*/  LDC.64 R92, c[0x0][0xb10] ;  /* 0x0002c400ff5c7b82 */ /* 0x000e620000000a00 */
[----:B------:R-:W-:-:S07]  /*4cd0*/  UIADD3 UR48, UPT, UPT, UR49, 0x200, URZ ;  /* 0x0000020031307890 */ /* 0x000fce000fffe0ff */
[----:B------:R-:W1:Y:S08]  /*4ce0*/  LDC.64 R38, c[0x0][0xb18] ;  /* 0x0002c600ff267b82 */ /* 0x000e700000000a00 */
[----:B------:R-:W1:Y:S08]  /*4cf0*/  LDC.64 R36, c[0x0][0xb28] ;  /* 0x0002ca00ff247b82 */ /* 0x000e700000000a00 */
[----:B------:R-:W1:Y:S01]  /*4d00*/  LDC.64 R90, c[0x0][0x8b0] ;  /* 0x00022c00ff5a7b82 */ /* 0x000e620000000a00 */
[----:B---3--:R-:W-:-:S07]  /*4d10*/  IMAD.IADD R46, R0, 0x1, R46 ;  /* 0x00000001002e7824 */ /* 0x008fce00078e022e */
[----:B------:R-:W3:Y:S08]  /*4d20*/  LDC.64 R88, c[0x0][0x8a8] ;  /* 0x00022a00ff587b82 */ /* 0x000ef00000000a00 */
[----:B--2-4-:R-:W1:Y:S02]  /*4d30*/  LDC R98, c[0x0][0x374] ;  /* 0x0000dd00ff627b82 */ /* 0x014e640000000800 */
.L_x_126:
[----:B------:R-:W-:Y:S02]  /*4d40*/  LEA R0, R112, UR49, 0x3 ;  /* 0x0000003170007c11 */ /* 0x000fe4000f8e18ff */
[----:B------:R-:W-:Y:S02]  /*4d50*/  SHF.L.U32 R2, R106, 0x1f, RZ ;  /* 0x0000001f6a027819 */ /* 0x000fe400000006ff */
[----:B------:R-:W-:Y:S02]  /*4d60*/  LEA R16, R112, UR49, 0x4 ;  /* 0x0000003170107c11 */ /* 0x000fe4000f8e20ff */
[----:B------:R-:W2:Y:S02]  /*4d70*/  SYNCS.PHASECHK.TRANS64.TRYWAIT P0, [R0+URZ+0xb0], R2 ;  /* 0x0000b002000075a7 */ /* 0x000ea400080011ff */
[----:B-12---:R-:W-:Y:S05]  /*4d80*/  @!P0 BRA `(.L_x_85) ;  /* 0x0000004c00588947 */ /* 0x006fea0003800000 */
.L_x_174:
[----:B------:R-:W4:Y:S01]  /*4d90*/  LDC.64 R10, c[0x0][0xb10] ;  /* 0x0002c400ff0a7b82 */ /* 0x000f220000000a00 */
[----:B------:R-:W3:Y:S01]  /*4da0*/  LDS.128 R16, [R16+0x140] ;  /* 0x0001400010107984 */ /* 0x000ee20000000c00 */
[----:B-1----:R-:W-:Y:S01]  /*4db0*/  ISETP.NE.AND P1, PT, R41, 0x1, PT ;  /* 0x000000012900780c */ /* 0x002fe20003f25270 */
[----:B--2---:R-:W-:Y:S01]  /*4dc0*/  VIADD R0, R0, 0xc0 ;  /* 0x000000c000007836 */ /* 0x004fe20000000000 */
[----:B------:R-:W-:Y:S04]  /*4dd0*/  ISETP.GE.AND P0, PT, R40, 0x1, PT ;  /* 0x000000012800780c */ /* 0x000fe80003f06270 */
[----:B------:R-:W1:Y:S01]  /*4de0*/  LDC.64 R8, c[0x0][0xb18] ;  /* 0x0002c600ff087b82 */ /* 0x000e620000000a00 */
[----:B------:R-:W-:Y:S01]  /*4df0*/  PRMT R0, RZ, 0x654, R0 ;  /* 0x00000654ff007816 */ /* 0x000fe20000000000 */
[----:B------:R-:W-:Y:S01]  /*4e00*/  @!PT LDS RZ, [RZ] ;  /* 0x00000000fffff984 */ /* 0x000fe20000000800 */
[----:B------:R-:W-:Y:S01]  /*4e10*/  @!PT LDS RZ, [RZ] ;  /* 0x00000000fffff984 */ /* 0x000fe20000000800 */
[----:B------:R-:W-:Y:S01]  /*4e20*/  @!PT LDS RZ, [RZ] ;  /* 0x00000000fffff984 */ /* 0x000fe20000000800 */
[----:B------:R-:W-:Y:S01]  /*4e30*/  @!PT LDS RZ, [RZ] ;  /* 0x00000000fffff984 */ /* 0x000fe20000000800 */
[----:B------:R2:W-:Y:S06]  /*4e40*/  MEMBAR.ALL.CTA ;  /* 0x0000000000007992 */ /* 0x0005ec0000008000 */
[----:B--2---:R-:W2:Y:S01]  /*4e50*/  FENCE.VIEW.ASYNC.S ;  /* 0x00000000000073c6 */ /* 0x004ea20000000000 */
[----:B------:R-:W1:Y:S08]  /*4e60*/  @!P1 LDC R12, c[0x0][0xb20] ;  /* 0x0002c800ff0c9b82 */ /* 0x000e700000000800 */
[----:B------:R-:W1:Y:S01]  /*4e70*/  @!P1 LDC R7, c[0x0][0xb0c] ;  /* 0x0002c300ff079b82 */ /* 0x000e620000000800 */
[----:B--2---:R2:W-:Y:S01]  /*4e80*/  SYNCS.ARRIVE.TRANS64.RED.A1T0 RZ, [R0+URZ], RZ ;  /* 0x000000ff00ff79a7 */ /* 0x0045e200081004ff */
[----:B---3--:R-:W-:Y:S04]  /*4e90*/  LOP3.LUT P4, RZ, R18, 0x1, RZ, 0xc0, !PT ;  /* 0x0000000112ff7812 */ /* 0x008fe8000788c0ff */
[----:B------:R-:W-:Y:S09]  /*4ea0*/  P2R R111, PR, RZ, 0x10 ;  /* 0x00000010ff6f7803 */ /* 0x000ff20000000000 */
[----:B------:R-:W-:Y:S02]  /*4eb0*/  @P4 MOV R44, R16 ;  /* 0x00000010002c4202 */ /* 0x000fe40000000f00 */
[----:B------:R-:W-:Y:S01]  /*4ec0*/  @P4 LOP3.LUT R43, R17, 0xffff, RZ, 0xc0, !PT ;  /* 0x0000ffff112b4812 */ /* 0x000fe200078ec0ff */
[----:B--2-4-:R-:W-:Y:S06]  /*4ed0*/  @!P0 BRA `(.L_x_86) ;  /* 0x0000000000a48947 */ /* 0x014fec0003800000 */
[----:B------:R-:W-:Y:S01]  /*4ee0*/  IMAD.HI.U32 R0, R98, R39, RZ ;  /* 0x0000002762007227 */ /* 0x000fe200078e00ff */
[----:B------:R-:W-:Y:S02]  /*4ef0*/  ISETP.NE.AND P0, PT, R38, 0x1, PT ;  /* 0x000000012600780c */ /* 0x000fe40003f05270 */
[----:B------:R-:W-:Y:S01]  /*4f00*/  ISETP.NE.AND P2, PT, R40, 0x1, PT ;  /* 0x000000012800780c */ /* 0x000fe20003f45270 */
[----:B------:R-:W-:Y:S01]  /*4f10*/  IMAD.HI.U32 R4, R99, R92, RZ ;  /* 0x0000005c63047227 */ /* 0x000fe200078e00ff */
[----:B------:R-:W-:Y:S02]  /*4f20*/  SHF.R.U32.HI R0, RZ, R97, R0 ;  /* 0x00000061ff007219 */ /* 0x000fe40000011600 */
[----:B------:R-:W-:Y:S01]  /*4f30*/  ISETP.NE.AND P3, PT, R42, 0x1, PT ;  /* 0x000000012a00780c */ /* 0x000fe20003f65270 */
[----:B------:R-:W-:Y:S01]  /*4f40*/  IMAD.HI.U32 R6, R43, R39, RZ ;  /* 0x000000272b067227 */ /* 0x000fe200078e00ff */
[-C--:B------:R-:W-:Y:S02]  /*4f50*/  SHF.R.U32.HI R4, RZ, R93.reuse, R4 ;  /* 0x0000005dff047219 */ /* 0x080fe40000011604 */
[----:B------:R-:W-:Y:S01]  /*4f60*/  SEL R0, R98, R0, !P0 ;  /* 0x0000000062007207 */ /* 0x000fe20004000000 */
[----:B------:R-:W-:Y:S01]  /*4f70*/  IMAD.HI.U32 R5, R44, R92, RZ ;  /* 0x0000005c2c057227 */ /* 0x000fe200078e00ff */
[----:B------:R-:W-:Y:S03]  /*4f80*/  SEL R4, R99, R4, !P3 ;  /* 0x0000000463047207 */ /* 0x000fe60005800000 */
[-C--:B------:R-:W-:Y:S01]  /*4f90*/  IMAD.HI.U32 R3, R0, R36.reuse, RZ ;  /* 0x0000002400037227 */ /* 0x080fe200078e00ff */
[----:B------:R-:W-:Y:S03]  /*4fa0*/  SHF.R.U32.HI R5, RZ, R93, R5 ;  /* 0x0000005dff057219 */ /* 0x000fe60000011605 */
[----:B------:R-:W-:Y:S01]  /*4fb0*/  IMAD.HI.U32 R2, R4, R36, RZ ;  /* 0x0000002404027227 */ /* 0x000fe200078e00ff */
[----:B------:R-:W-:Y:S02]  /*4fc0*/  @P2 SHF.R.U32.HI R0, RZ, R37, R3 ;  /* 0x00000025ff002219 */ /* 0x000fe40000011603 */
[----:B------:R-:W-:Y:S02]  /*4fd0*/  SHF.R.U32.HI R3, RZ, R97, R6 ;  /* 0x00000061ff037219 */ /* 0x000fe40000011606 */
[----:B------:R-:W-:Y:S01]  /*4fe0*/  @P2 SHF.R.U32.HI R4, RZ, R37, R2 ;  /* 0x00000025ff042219 */ /* 0x000fe20000011602 */
[----:B------:R-:W-:Y:S01]  /*4ff0*/  IMAD R0, R40, R0, RZ ;  /* 0x0000000028007224 */ /* 0x000fe200078e02ff */
[----:B------:R-:W-:Y:S02]  /*5000*/  SEL R3, R43, R3, !P0 ;  /* 0x000000032b037207 */ /* 0x000fe40004000000 */
[----:B------:R-:W-:Y:S01]  /*5010*/  SEL R2, R44, R5, !P3 ;  /* 0x000000052c027207 */ /* 0x000fe20005800000 */
[----:B------:R-:W-:Y:S01]  /*5020*/  IMAD R5, R40, R4, RZ ;  /* 0x0000000428057224 */ /* 0x000fe200078e02ff */
[C---:B------:R-:W-:Y:S01]  /*5030*/  ISETP.GE.AND P0, PT, R3.reuse, R0, PT ;  /* 0x000000000300720c */ /* 0x040fe20003f06270 */
[C---:B------:R-:W-:Y:S03]  /*5040*/  IMAD.HI.U32 R0, R3.reuse, R36, RZ ;  /* 0x0000002403007227 */ /* 0x040fe600078e00ff */
[C---:B------:R-:W-:Y:S02]  /*5050*/  ISETP.GE.OR P0, PT, R2.reuse, R5, P0 ;  /* 0x000000050200720c */ /* 0x040fe40000706670 */
[----:B------:R-:W-:Y:S04]  /*5060*/  SHF.R.U32.HI R0, RZ, R37, R0 ;  /* 0x00000025ff007219 */ /* 0x000fe80000011600 */
[C---:B------:R-:W-:Y:S05]  /*5070*/  SEL R6, R3.reuse, R0, !P2 ;  /* 0x0000000003067207 */ /* 0x040fea0005000000 */
        /* <DEDUP_REMOVED lines=14> */
[----:B------:R-:W-:Y:S07]  /*5160*/  IMAD R43, R3, R38, R43 ;  /* 0x00000026032b7224 */ /* 0x000fee00078e022b */
.L_x_86:
[----:B-1----:R-:W-:Y:S01]  /*5170*/  @!P1 ISETP.NE.AND P0, PT, R8, 0x1, PT ;  /* 0x000000010800980c */ /* 0x002fe20003f05270 */
[----:B------:R-:W-:Y:S01]  /*5180*/  @!P1 IMAD.HI.U32 R0, R44, R10, RZ ;  /* 0x0000000a2c009227 */ /* 0x000fe200078e00ff */
[----:B------:R-:W-:Y:S01]  /*5190*/  @!P1 ISETP.NE.AND P2, PT, R7, 0x1, PT ;  /* 0x000000010700980c */ /* 0x000fe20003f45270 */
[----:B------:R-:W-:Y:S01]  /*51a0*/  ULOP3.LUT UP0, URZ, UR48, 0x1b0, URZ, 0xc0, !UPT ;  /* 0x000001b030ff7892 */ /* 0x000fe2000f80c0ff */
[----:B------:R-:W-:Y:S01]  /*51b0*/  R2UR UR42, R15 ;  /* 0x000000000f2a72ca */ /* 0x000fe200000e0000 */
[C---:B------:R-:W-:Y:S01]  /*51c0*/  @!P1 IMAD.HI.U32 R2, R43.reuse, R9, RZ ;  /* 0x000000092b029227 */ /* 0x040fe200078e00ff */
[----:B------:R-:W-:Y:S02]  /*51d0*/  @!P1 SHF.R.U32.HI R0, RZ, R11, R0 ;  /* 0x0000000bff009219 */ /* 0x000fe40000011600 */
[----:B------:R-:W-:Y:S01]  /*51e0*/  R2UR UR41, R14 ;  /* 0x000000000e2972ca */ /* 0x000fe200000e0000 */
[----:B------:R-:W-:Y:S01]  /*51f0*/  VIADD R112, R112, 0x1 ;  /* 0x0000000170707836 */ /* 0x000fe20000000000 */
[----:B------:R-:W-:Y:S02]  /*5200*/  @!P1 SHF.R.U32.HI R2, RZ, R12, R2 ;  /* 0x0000000cff029219 */ /* 0x000fe40000011602 */
[----:B------:R-:W-:Y:S02]  /*5210*/  @!P1 SEL R3, R44, R0, !P2 ;  /* 0x000000002c039207 */ /* 0x000fe40005000000 */
[----:B------:R-:W-:Y:S02]  /*5220*/  @!P1 SEL R2, R43, R2, !P0 ;  /* 0x000000022b029207 */ /* 0x000fe40004000000 */
[----:B------:R-:W-:Y:S01]  /*5230*/  @P4 SHF.R.U32.HI R103, RZ, 0x10, R17 ;  /* 0x00000010ff674819 */ /* 0x000fe20000011611 */
[----:B------:R-:W-:Y:S02]  /*5240*/  USHF.L.U32 UR42, UR42, 0x6, URZ ;  /* 0x000000062a2a7899 */ /* 0x000fe400080006ff */
[----:B------:R-:W-:Y:S02]  /*5250*/  @!P1 IMAD.IADD R0, R2, 0x1, -R3 ;  /* 0x0000000102009824 */ /* 0x000fe400078e0a03 */
[----:B------:R-:W-:Y:S01]  /*5260*/  @!P1 IMAD.IADD R2, R3, 0x1, -R2 ;  /* 0x0000000103029824 */ /* 0x000fe200078e0a02 */
[----:B------:R-:W-:Y:S01]  /*5270*/  USHF.L.U32 UR41, UR41, 0x8, URZ ;  /* 0x0000000829297899 */ /* 0x000fe200080006ff */
[----:B------:R-:W-:Y:S02]  /*5280*/  @!P1 IMAD R44, R0, R7, R44 ;  /* 0x00000007002c9224 */ /* 0x000fe400078e022c */
[----:B------:R-:W-:Y:S01]  /*5290*/  @!P1 IMAD R43, R2, R8, R43 ;  /* 0x00000008022b9224 */ /* 0x000fe200078e022b */
[----:B------:R-:W-:Y:S08]  /*52a0*/  BRA.U !UP0, `(.L_x_87) ;  /* 0x0000000108407547 */ /* 0x000ff0000b800000 */
[----:B------:R-:W1:Y:S01]  /*52b0*/  LDCU.64 UR8, c[0x4][0x88] ;  /* 0x01001100ff0877ac */ /* 0x000e620008000a00 */
[----:B------:R-:W-:Y:S01]  /*52c0*/  MOV R3, 0x0 ;  /* 0x0000000000037802 */ /* 0x000fe20000000f00 */
[----:B------:R-:W-:Y:S02]  /*52d0*/  HFMA2 R12, -RZ, RZ, 0, 5.9604644775390625e-08 ;  /* 0x00000001ff0c7431 */ /* 0x000fe400000001ff */
[----:B------:R-:W-:Y:S02]  /*52e0*/  IMAD.MOV.U32 R8, RZ, RZ, 0x70 ;  /* 0x00000070ff087424 */ /* 0x000fe400078e00ff */
[----:B------:R-:W-:Y:S01]  /*52f0*/  IMAD.MOV.U32 R13, RZ, RZ, RZ ;  /* 0x000000ffff0d7224 */ /* 0x000fe200078e00ff */
[----:B------:R-:W2:Y:S01]  /*5300*/  LDCU.64 UR6, c[0x4][0x90] ;  /* 0x01001200ff0677ac */ /* 0x000ea20008000a00 */
[----:B------:R-:W3:Y:S01]  /*5310*/  LDC.64 R2, c[0x4][R3] ;  /* 0x0100000003027b82 */ /* 0x000ee20000000a00 */
[----:B------:R-:W4:Y:S01]  /*5320*/  LDCU.64 UR4, c[0x4][0x8] ;  /* 0x01000100ff0477ac */ /* 0x000f220008000a00 */
[----:B-1----:R-:W-:Y:S01]  /*5330*/  MOV R5, UR9 ;  /* 0x0000000900057c02 */ /* 0x002fe20008000f00 */
[----:B------:R-:W-:Y:S01]  /*5340*/  IMAD.U32 R4, RZ, RZ, UR8 ;  /* 0x00000008ff047e24 */ /* 0x000fe2000f8e00ff */
[----:B--2---:R-:W-:Y:S01]  /*5350*/  MOV R7, UR7 ;  /* 0x0000000700077c02 */ /* 0x004fe20008000f00 */
[----:B------:R-:W-:Y:S01]  /*5360*/  IMAD.U32 R6, RZ, RZ, UR6 ;  /* 0x00000006ff067e24 */ /* 0x000fe2000f8e00ff */
[----:B----4-:R-:W-:Y:S01]  /*5370*/  MOV R11, UR5 ;  /* 0x00000005000b7c02 */ /* 0x010fe20008000f00 */
[----:B------:R-:W-:Y:S02]  /*5380*/  IMAD.U32 R10, RZ, RZ, UR4 ;  /* 0x00000004ff0a7e24 */ /* 0x000fe4000f8e00ff */
[----:B------:R-:W-:Y:S07]  /*5390*/  LEPC R20, `(.L_x_87) ;  /* 0x000000001014794e */ /* 0x000fee0000000000 */
[----:B---3-5:R-:W-:Y:S05]  /*53a0*/  CALL.ABS.NOINC R2 ;  /* 0x0000000002007343 */ /* 0x028fea0003c00000 */
.L_x_87:
[----:B------:R-:W-:Y:S01]  /*53b0*/  LOP3.LUT P0, RZ, R109, 0x1b0, RZ, 0xc0, !PT ;  /* 0x000001b06dff7812 */ /* 0x000fe2000780c0ff */
[----:B------:R-:W-:Y:S11]  /*53c0*/  BSSY.RECONVERGENT B6, `(.L_x_88) ;  /* 0x0000013000067945 */ /* 0x000ff60003800200 */
[----:B------:R-:W-:Y:S01]  /*53d0*/  @!UPT UIADD3 URZ, UPT, UPT, URZ, URZ, URZ ;  /* 0x000000fffffff290 */ /* 0x000fe2000fffe0ff */
[----:B------:R-:W-:Y:S05]  /*53e0*/  @!P0 BRA `(.L_x_89) ;  /* 0x0000000000408947 */ /* 0x000fea0003800000 */
        /* <DEDUP_REMOVED lines=16> */
.L_x_89:
[----:B------:R-:W-:Y:S05]  /*54f0*/  BSYNC.RECONVERGENT B6 ;  /* 0x0000000000067941 */ /* 0x000fea0003800200 */
.L_x_88:
[----:B------:R-:W-:Y:S01]  /*5500*/  ISETP.NE.U32.AND P4, PT, R90, RZ, PT ;  /* 0x000000ff5a00720c */ /* 0x000fe20003f85070 */
[----:B------:R-:W-:Y:S01]  /*5510*/  UISETP.NE.AND UP2, UPT, UR50, URZ, UPT ;  /* 0x000000ff3200728c */ /* 0x000fe2000bf45270 */
[----:B------:R-:W-:Y:S01]  /*5520*/  ISETP.NE.U32.AND P2, PT, RZ, UR38, PT ;  /* 0x00000026ff007c0c */ /* 0x000fe2000bf45070 */
[----:B------:R-:W-:Y:S01]  /*5530*/  UISETP.NE.U32.AND UP1, UPT, UR44, URZ, UPT ;  /* 0x000000ff2c00728c */ /* 0x000fe2000bf25070 */
[----:B------:R-:W-:Y:S01]  /*5540*/  ISETP.NE.AND.EX P4, PT, R91, RZ, PT, P4 ;  /* 0x000000ff5b00720c */ /* 0x000fe20003f85340 */
[----:B------:R-:W-:Y:S01]  /*5550*/  UPLOP3.LUT UP0, UPT, UPT, UPT, UPT, 0x40, 0x4 ;  /* 0x000000000004789c */ /* 0x000fe20003f0e870 */
[----:B------:R-:W-:Y:S01]  /*5560*/  ISETP.NE.AND.EX P2, PT, RZ, UR39, PT, P2 ;  /* 0x00000027ff007c0c */ /* 0x000fe2000bf45320 */
[----:B------:R-:W-:Y:S01]  /*5570*/  UISETP.NE.AND.EX UP1, UPT, UR45, URZ, UPT, UP1 ;  /* 0x000000ff2d00728c */ /* 0x000fe2000bf25310 */
[----:B------:R-:W-:Y:S04]  /*5580*/  PLOP3.LUT P1, PT, PT, PT, UP2, 0x80, 0x8 ;  /* 0x000000000008781c */ /* 0x000fe80003f2f028 */
[----:B------:R-:W-:Y:S06]  /*5590*/  @UP2 UPLOP3.LUT UP0, UPT, UPT, UPT, UP1, 0x80, 0x8 ;  /* 0x000000000008289c */ /* 0x000fec0003f0f010 */
[----:B------:R-:W-:Y:S01]  /*55a0*/  PLOP3.LUT P0, PT, PT, PT, UP0, 0x80, 0x8 ;  /* 0x000000000008781c */ /* 0x000fe20003f0f008 */
[----:B------:R-:W-:Y:S01]  /*55b0*/  @!UPT UIADD3 URZ, UPT, UPT, URZ, URZ, URZ ;  /* 0x000000fffffff290 */ /* 0x000fe2000fffe0ff */
[----:B------:R-:W-:Y:S11]  /*55c0*/  BRA.U !UP1, `(.L_x_90) ;  /* 0x0000000109387547 */ /* 0x000ff6000b800000 */
[----:B------:R-:W-:Y:S01]  /*55d0*/  UISETP.NE.U32.AND UP0, UPT, UR38, URZ, UPT ;  /* 0x000000ff2600728c */ /* 0x000fe2000bf05070 */
[----:B------:R-:W-:Y:S02]  /*55e0*/  HFMA2 R0, -RZ, RZ, 0, 5.9604644775390625e-08 ;  /* 0x00000001ff007431 */ /* 0x000fe400000001ff */
[----:B------:R-:W-:Y:S01]  /*55f0*/  IMAD.MOV.U32 R96, RZ, RZ, 0x1 ;  /* 0x00000001ff607424 */ /* 0x000fe200078e00ff */
[----:B------:R-:W-:Y:S06]  /*5600*/  UISETP.NE.AND.EX UP0, UPT, UR39, URZ, UPT, UP0 ;  /* 0x000000ff2700728c */ /* 0x000fec000bf05300 */
[----:B------:R-:W-:Y:S05]  /*5610*/  PLOP3.LUT P3, PT, PT, PT, UP0, 0x80, 0x8 ;  /* 0x000000000008781c */ /* 0x000fea0003f6f008 */
[----:B------:R-:W1:Y:S01]  /*5620*/  @UP0 LDCU.64 UR6, c[0x0][0x888] ;  /* 0x00011100ff0607ac */ /* 0x000e620008000a00 */
[----:B------:R-:W-:Y:S07]  /*5630*/  @UP0 UIMAD UR4, UR36, UR44, URZ ;  /* 0x0000002c240402a4 */ /* 0x000fee000f8e02ff */
[----:B------:R-:W-:Y:S01]  /*5640*/  @!P3 PRMT R96, R0, 0x7610, R96 ;  /* 0x000076100060b816 */ /* 0x000fe20000000060 */
[----:B-1----:R-:W-:Y:S03]  /*5650*/  @UP0 UIMAD.WIDE UR6, UR4, 0x4, UR6 ;  /* 0x00000004040608a5 */ /* 0x002fe6000f8e0206 */
[----:B------:R-:W1:Y:S03]  /*5660*/  @!UP0 LDCU UR4, c[0x0][0x880] ;  /* 0x00011000ff0487ac */ /* 0x000e660008000800 */
[----:B------:R-:W-:Y:S01]  /*5670*/  IMAD.U32 R2, RZ, RZ, UR6 ;  /* 0x00000006ff027e24 */ /* 0x000fe2000f8e00ff */
[----:B------:R-:W-:Y:S05]  /*5680*/  MOV R3, UR7 ;  /* 0x0000000700037c02 */ /* 0x000fea0008000f00 */
[----:B-----5:R2:W5:Y:S02]  /*5690*/  @P3 LDG.E R49, desc[UR46][R2.64] ;  /* 0x0000002e02313981 */ /* 0x020564000c1e1900 */
[----:B-12---:R-:W-:Y:S02]  /*56a0*/  @!P3 IMAD.U32 R49, RZ, RZ, UR4 ;  /* 0x00000004ff31be24 */ /* 0x006fe4000f8e00ff */
.L_x_90:
[----:B------:R-:W-:Y:S05]  /*56b0*/  @!P4 BRA `(.L_x_91) ;  /* 0x000000000020c947 */ /* 0x000fea0003800000 */
[----:B------:R-:W-:Y:S04]  /*56c0*/  ISETP.NE.U32.AND P3, PT, R88, RZ, PT ;  /* 0x000000ff5800720c */ /* 0x000fe80003f65070 */
[----:B------:R-:W-:Y:S11]  /*56d0*/  ISETP.NE.AND.EX P3, PT, R89, RZ, PT, P3 ;  /* 0x000000ff5900720c */ /* 0x000ff60003f65330 */
[----:B------:R-:W-:Y:S02]  /*56e0*/  @!UPT UIADD3 URZ, UPT, UPT, URZ, URZ, URZ ;  /* 0x000000fffffff290 */ /* 0x000fe4000fffe0ff */
[----:B------:R-:W1:Y:S01]  /*56f0*/  @P3 LDC.64 R2, c[0x0][0x8a8] ;  /* 0x00022a00ff023b82 */ /* 0x000e620000000a00 */
[----:B------:R-:W-:Y:S04]  /*5700*/  @P3 IMAD R0, R90, UR36, RZ ;  /* 0x000000245a003c24 */ /* 0x000fe8000f8e02ff */
[----:B-1----:R-:W-:Y:S05]  /*5710*/  @P3 IMAD.WIDE R2, R0, 0x4, R2 ;  /* 0x0000000400023825 */ /* 0x002fea00078e0202 */
[----:B-----5:R1:W5:Y:S02]  /*5720*/  @P3 LDG.E R47, desc[UR46][R2.64] ;  /* 0x0000002e022f3981 */ /* 0x020364000c1e1900 */
[----:B-1----:R-:W2:Y:S02]  /*5730*/  @!P3 LDC R47, c[0x0][0x8a0] ;  /* 0x00022800ff2fbb82 */ /* 0x002ea40000000800 */
.L_x_91:
[----:B-----5:R-:W-:Y:S01]  /*5740*/  FSETP.NEU.AND P4, PT, R49, RZ, PT ;  /* 0x000000ff3100720b */ /* 0x020fe20003f8d000 */
[----:B------:R-:W-:Y:S01]  /*5750*/  BSSY B1, `(.L_x_92) ;  /* 0x0000042000017945 */ /* 0x000fe20003800000 */
[----:B------:R-:W-:Y:S01]  /*5760*/  SEL R5, RZ, 0xffffffff, P2 ;  /* 0xffffffffff057807 */ /* 0x000fe20001000000 */
[----:B------:R-:W-:Y:S01]  /*5770*/  IMAD.MOV.U32 R115, RZ, RZ, 0x1 ;  /* 0x00000001ff737424 */ /* 0x000fe200078e00ff */
[----:B------:R-:W-:Y:S02]  /*5780*/  LOP3.LUT P3, RZ, R96, 0xff, RZ, 0xc0, !PT ;  /* 0x000000ff60ff7812 */ /* 0x000fe4000786c0ff */
[----:B------:R-:W-:Y:S02]  /*5790*/  CS2R R86, SRZ ;  /* 0x0000000000567805 */ /* 0x000fe4000001ff00 */
[----:B------:R-:W-:Y:S02]  /*57a0*/  @P1 SEL R0, RZ, 0xffffffff, P4 ;  /* 0xffffffffff001807 */ /* 0x000fe40002000000 */
[----:B------:R-:W-:Y:S02]  /*57b0*/  CS2R R84, SRZ ;  /* 0x0000000000547805 */ /* 0x000fe4000001ff00 */
[----:B------:R-:W-:Y:S02]  /*57c0*/  LEA R2, R105, UR49, 0x3 ;  /* 0x0000003169027c11 */ /* 0x000fe4000f8e18ff */
[----:B------:R-:W-:Y:S02]  /*57d0*/  CS2R R82, SRZ ;  /* 0x0000000000527805 */ /* 0x000fe4000001ff00 */
[----:B------:R-:W-:Y:S02]  /*57e0*/  @P0 SEL R0, R5, R0, !P3 ;  /* 0x0000000005000207 */ /* 0x000fe40005800000 */
[----:B------:R-:W-:Y:S02]  /*57f0*/  CS2R R80, SRZ ;  /* 0x0000000000507805 */ /* 0x000fe4000001ff00 */
[----:B------:R-:W-:Y:S02]  /*5800*/  LEA R113, R45, UR49, 0x3 ;  /* 0x000000312d717c11 */ /* 0x000fe4000f8e18ff */
[----:B------:R-:W-:Y:S02]  /*5810*/  @P1 LOP3.LUT R0, R0, 0x1, RZ, 0xc0, !PT ;  /* 0x0000000100001812 */ /* 0x000fe400078ec0ff */
[----:B------:R-:W-:Y:S02]  /*5820*/  SHF.L.U32 R3, R107, 0x1f, RZ ;  /* 0x0000001f6b037819 */ /* 0x000fe400000006ff */
[----:B------:R-:W-:Y:S02]  /*5830*/  ISETP.NE.U32.OR P6, PT, R0, 0x1, !P1 ;  /* 0x000000010000780c */ /* 0x000fe40004fc5470 */
[----:B------:R-:W-:Y:S02]  /*5840*/  PLOP3.LUT P2, PT, PT, PT, UP1, 0x80, 0x8 ;  /* 0x000000000008781c */ /* 0x000fe40003f4f018 */
[----:B------:R-:W-:Y:S02]  /*5850*/  LEA.HI R48, R45, R45, RZ, 0x1 ;  /* 0x0000002d2d307211 */ /* 0x000fe400078f08ff */
[----:B------:R-:W-:Y:S02]  /*5860*/  SEL R4, RZ, 0xffffffff, P4 ;  /* 0xffffffffff047807 */ /* 0x000fe40002000000 */
[----:B------:R-:W-:Y:S05]  /*5870*/  P2R R118, PR, RZ, 0x40 ;  /* 0x00000040ff767803 */ /* 0x000fea0000000000 */
[----:B------:R-:W-:Y:S02]  /*5880*/  @P6 SHF.L.U32 R0, R104, 0x1f, RZ ;  /* 0x0000001f68006819 */ /* 0x000fe400000006ff */
[----:B------:R-:W-:Y:S02]  /*5890*/  @P2 SEL R4, R5, R4, !P3 ;  /* 0x0000000405042207 */ /* 0x000fe40005800000 */
[----:B------:R1:W3:Y:S02]  /*58a0*/  @P6 SYNCS.PHASECHK.TRANS64.TRYWAIT P1, [R2+URZ+0x60], R0 ;  /* 0x00006000020065a7 */ /* 0x0002e400080211ff */
[----:B------:R-:W-:Y:S04]  /*58b0*/  LOP3.LUT R4, R4, 0x1, RZ, 0xc0, !PT ;  /* 0x0000000104047812 */ /* 0x000fe800078ec0ff */
[----:B------:R-:W-:Y:S04]  /*58c0*/  ISETP.NE.U32.AND P5, PT, R4, 0x1, PT ;  /* 0x000000010400780c */ /* 0x000fe80003fa5070 */
[----:B------:R-:W-:Y:S01]  /*58d0*/  P2R R116, PR, RZ, 0x20 ;  /* 0x00000020ff747803 */ /* 0x000fe20000000000 */
[----:B------:R4:W2:Y:S01]  /*58e0*/  SYNCS.PHASECHK.TRANS64.TRYWAIT P0, [R113+URZ+0xd0], R3 ;  /* 0x0000d003710075a7 */ /* 0x0008a200080011ff */
[C---:B-1----:R-:W-:Y:S01]  /*58f0*/  IMAD.SHL.U32 R0, R48.reuse, 0x80, RZ ;  /* 0x0000008030007824 */ /* 0x042fe200078e00ff */
[----:B------:R-:W-:Y:S04]  /*5900*/  LOP3.LUT R48, R48, 0xffe, RZ, 0xc0, !PT ;  /* 0x00000ffe30307812 */ /* 0x000fe800078ec0ff */
[----:B------:R-:W-:Y:S01]  /*5910*/  LOP3.LUT R0, R0, 0xffffff00, RZ, 0xc0, !PT ;  /* 0xffffff0000007812 */ /* 0x000fe200078ec0ff */
[----:B------:R-:W-:Y:S04]  /*5920*/  IMAD.IADD R48, R45, 0x1, -R48 ;  /* 0x000000012d307824 */ /* 0x000fe800078e0a30 */
[----:B------:R-:W-:Y:S04]  /*5930*/  IMAD.IADD R0, R46, 0x1, R0 ;  /* 0x000000012e007824 */ /* 0x000fe800078e0200 */
[----:B------:R-:W-:Y:S01]  /*5940*/  IMAD R48, R48, 0x100000, R0 ;  /* 0x0010000030307824 */ /* 0x000fe200078e0200 */
[----:B---3--:R-:W-:Y:S01]  /*5950*/  @P6 SEL R115, RZ, 0x1, !P1 ;  /* 0x00000001ff736807 */ /* 0x008fe20004800000 */
[----:B----4-:R-:W-:Y:S06]  /*5960*/  @!P6 BRA `(.L_x_93) ;  /* 0x000000000080e947 */ /* 0x010fec0003800000 */
[----:B------:R-:W-:Y:S01]  /*5970*/  @P5 IMAD R5, R105, 0x1000, R100 ;  /* 0x0000100069055824 */ /* 0x000fe200078e0264 */
[----:B------:R-:W-:Y:S01]  /*5980*/  ISETP.NE.AND P1, PT, R115, RZ, PT ;  /* 0x000000ff7300720c */ /* 0x000fe20003f25270 */
[----:B------:R-:W-:Y:S01]  /*5990*/  BSSY B0, `(.L_x_94) ;  /* 0x000000b000007945 */ /* 0x000fe20003800000 */
[----:B------:R-:W-:Y:S01]  /*59a0*/  CS2R R82, SRZ ;  /* 0x0000000000527805 */ /* 0x000fe2000001ff00 */
[----:B------:R-:W-:Y:S01]  /*59b0*/  @P5 VIADD R4, R5, UR49 ;  /* 0x0000003105045c36 */ /* 0x000fe20008000000 */
[----:B------:R-:W-:Y:S02]  /*59c0*/  CS2R R80, SRZ ;  /* 0x0000000000507805 */ /* 0x000fe4000001ff00 */
[----:B------:R-:W-:Y:S02]  /*59d0*/  CS2R R86, SRZ ;  /* 0x0000000000567805 */ /* 0x000fe4000001ff00 */
[----:B------:R-:W-:Y:S01]  /*59e0*/  CS2R R84, SRZ ;  /* 0x0000000000547805 */ /* 0x000fe2000001ff00 */
[----:B------:R-:W-:Y:S04]  /*59f0*/  @P5 IMAD R4, R108, -0x10, R4 ;  /* 0xfffffff06c045824 */ /* 0x000fe800078e0204 */
[----:B------:R-:W-:Y:S05]  /*5a00*/  @P1 BRA `(.L_x_95) ;  /* 0x00000000000c1947 */ /* 0x000fea0003800000 */
[----:B------:R-:W-:Y:S04]  /*5a10*/  SHF.L.U32 R0, R104, 0x1f, RZ ;  /* 0x0000001f68007819 */ /* 0x000fe800000006ff */
[----:B------:R-:W1:Y:S02]  /*5a20*/  SYNCS.PHASECHK.TRANS64.TRYWAIT P1, [R2+URZ+0x60], R0 ;  /* 0x00006000020075a7 */ /* 0x000e6400080211ff */
[----:B-1----:R-:W-:Y:S05]  /*5a30*/  @!P1 BRA `(.L_x_96) ;  /* 0x0000004000409947 */ /* 0x002fea0003800000 */
.L_x_95:
[----:B------:R-:W-:Y:S05]  /*5a40*/  BSYNC B0 ;  /* 0x0000000000007941 */ /* 0x000fea0003800000 */
.L_x_94:
[----:B------:R-:W-:Y:S01]  /*5a50*/  ISETP.NE.AND P1, PT, R116, RZ, PT ;  /* 0x000000ff7400720c */ /* 0x000fe20003f25270 */
[----:B-1----:R-:W-:Y:S02]  /*5a60*/  VIADD R2, R2, 0x80 ;  /* 0x0000008002027836 */ /* 0x002fe40000000000 */
[----:B------:R-:W-:Y:S02]  /*5a70*/  IMAD.U32 R0, RZ, RZ, UR37 ;  /* 0x00000025ff007e24 */ /* 0x000fe4000f8e00ff */
[----:B------:R-:W-:Y:S03]  /*5a80*/  VIADD R105, R105, 0x1 ;  /* 0x0000000169697836 */ /* 0x000fe60000000000 */
[----:B------:R-:W-:Y:S05]  /*5a90*/  PRMT R0, R0, 0x654, R2 ;  /* 0x0000065400007816 */ /* 0x000fea0000000002 */
[----:B------:R1:W3:Y:S04]  /*5aa0*/  @P1 LDS.128 R80, [R5+UR49+0x200] ;  /* 0x0002003105501984 */ /* 0x0002e80008000c00 */
[----:B------:R1:W4:Y:S01]  /*5ab0*/  @P1 LDS.128 R84, [R4+0x210] ;  /* 0x0002100004541984 */ /* 0x0003220000000c00 */
[C---:B------:R-:W-:Y:S01]  /*5ac0*/  ISETP.NE.AND P1, PT, R105.reuse, 0x4, PT ;  /* 0x000000046900780c */ /* 0x040fe20003f25270 */
[----:B------:R-:W-:Y:S01]  /*5ad0*/  @!PT LDS RZ, [RZ] ;  /* 0x00000000fffff984 */ /* 0x000fe20000000800 */
[----:B------:R-:W-:Y:S01]  /*5ae0*/  @!PT LDS RZ, [RZ] ;  /* 0x00000000fffff984 */ /* 0x000fe20000000800 */
[----:B------:R-:W-:Y:S01]  /*5af0*/  @!PT LDS RZ, [RZ] ;  /* 0x00000000fffff984 */ /* 0x000fe20000000800 */
[----:B------:R-:W-:Y:S01]  /*5b00*/  @!PT LDS RZ, [RZ] ;  /* 0x00000000fffff984 */ /* 0x000fe20000000800 */
[----:B------:R5:W-:Y:S06]  /*5b10*/  MEMBAR.ALL.CTA ;  /* 0x0000000000007992 */ /* 0x000bec0000008000 */
[----:B-----5:R-:W5:Y:S01]  /*5b20*/  FENCE.VIEW.ASYNC.S ;  /* 0x00000000000073c6 */ /* 0x020f620000000000 */
[----:B------:R-:W-:Y:S01]  /*5b30*/  SEL R105, R105, RZ, P1 ;  /* 0x000000ff69697207 */ /* 0x000fe20000800000 */
[----:B-----5:R5:W-:Y:S02]  /*5b40*/  SYNCS.ARRIVE.TRANS64.RED.A1T0 RZ, [R0+URZ], RZ ;  /* 0x000000ff00ff79a7 */ /* 0x020be400081004ff */
[----:B-----5:R-:W-:Y:S04]  /*5b50*/  SEL R0, RZ, 0x1, P1 ;  /* 0x00000001ff007807 */ /* 0x020fe80000800000 */
[----:B-1-3--:R-:W-:Y:S02]  /*5b60*/  LOP3.LUT R104, R104, R0, RZ, 0x3c, !PT ;  /* 0x0000000068687212 */ /* 0x00afe400078e3cff */
.L_x_93:
[----:B------:R-:W-:Y:S05]  /*5b70*/  BSYNC B1 ;  /* 0x0000000000017941 */ /* 0x000fea0003800000 */
.L_x_92:
[----:B------:R-:W-:Y:S04]  /*5b80*/  SHF.R.U32.HI R0, RZ, 0x15, R48 ;  /* 0x00000015ff007819 */ /* 0x000fe80000011630 */
[----:B------:R-:W-:Y:S01]  /*5b90*/  LOP3.LUT P1, RZ, R0, 0x3, R101, 0x48, !PT ;  /* 0x0000000300ff7812 */ /* 0x000fe20007824865 */
[----:B------:R-:W-:Y:S01]  /*5ba0*/  @!UPT UIADD3 URZ, UPT, UPT, URZ, URZ, URZ ;  /* 0x000000fffffff290 */ /* 0x000fe2000fffe0ff */
[----:B--2---:R-:W-:Y:S11]  /*5bb0*/  @P0 BRA `(.L_x_97) ;  /* 0x0000000000080947 */ /* 0x004ff60003800000 */
[----:B------:R-:W1:Y:S02]  /*5bc0*/  SYNCS.PHASECHK.TRANS64.TRYWAIT P0, [R113+URZ+0xd0], R3 ;  /* 0x0000d003710075a7 */ /* 0x000e6400080011ff */
[----:B-1----:R-:W-:Y:S05]  /*5bd0*/  @!P0 BRA `(.L_x_98) ;  /* 0x0000003c00ec8947 */ /* 0x002fea0003800000 */
.L_x_97:
[----:B------:R-:W-:Y:S05]  /*5be0*/  @!P1 BRA `(.L_x_99) ;  /* 0x0000000000409947 */ /* 0x000fea0003800000 */
[----:B------:R-:W2:Y:S01]  /*5bf0*/  LDCU.64 UR8, c[0x4][0x78] ;  /* 0x01000f00ff0877ac */ /* 0x000ea20008000a00 */
[----:B-1----:R-:W-:Y:S01]  /*5c00*/  MOV R3, 0x0 ;  /* 0x0000000000037802 */ /* 0x002fe20000000f00 */
[----:B------:R-:W-:Y:S02]  /*5c10*/  HFMA2 R12, -RZ, RZ, 0, 5.9604644775390625e-08 ;  /* 0x00000001ff0c7431 */ /* 0x000fe400000001ff */
[----:B------:R-:W-:Y:S02]  /*5c20*/  IMAD.MOV.U32 R8, RZ, RZ, 0x192 ;  /* 0x00000192ff087424 */ /* 0x000fe400078e00ff */
[----:B------:R-:W-:Y:S01]  /*5c30*/  IMAD.MOV.U32 R13, RZ, RZ, RZ ;  /* 0x000000ffff0d7224 */ /* 0x000fe200078e00ff */
[----:B------:R-:W1:Y:S01]  /*5c40*/  LDCU.64 UR6, c[0x4][0x80] ;  /* 0x01001000ff0677ac */ /* 0x000e620008000a00 */
[----:B------:R-:W3:Y:S01]  /*5c50*/  LDC.64 R2, c[0x4][R3] ;  /* 0x0100000003027b82 */ /* 0x000ee20000000a00 */
[----:B------:R-:W5:Y:S01]  /*5c60*/  LDCU.64 UR4, c[0x4][0x18] ;  /* 0x01000300ff0477ac */ /* 0x000f620008000a00 */
[----:B--2---:R-:W-:Y:S01]  /*5c70*/  MOV R5, UR9 ;  /* 0x0000000900057c02 */ /* 0x004fe20008000f00 */
[----:B------:R-:W-:Y:S01]  /*5c80*/  IMAD.U32 R4, RZ, RZ, UR8 ;  /* 0x00000008ff047e24 */ /* 0x000fe2000f8e00ff */
[----:B-1----:R-:W-:Y:S01]  /*5c90*/  MOV R7, UR7 ;  /* 0x0000000700077c02 */ /* 0x002fe20008000f00 */
[----:B------:R-:W-:Y:S01]  /*5ca0*/  IMAD.U32 R6, RZ, RZ, UR6 ;  /* 0x00000006ff067e24 */ /* 0x000fe2000f8e00ff */
[----:B-----5:R-:W-:Y:S01]  /*5cb0*/  MOV R11, UR5 ;  /* 0x00000005000b7c02 */ /* 0x020fe20008000f00 */
[----:B------:R-:W-:Y:S02]  /*5cc0*/  IMAD.U32 R10, RZ, RZ, UR4 ;  /* 0x00000004ff0a7e24 */ /* 0x000fe4000f8e00ff */
[----:B------:R-:W-:Y:S07]  /*5cd0*/  LEPC R20, `(.L_x_99) ;  /* 0x000000001014794e */ /* 0x000fee0000000000 */
[----:B---34-:R-:W-:Y:S05]  /*5ce0*/  CALL.ABS.NOINC R2 ;  /* 0x0000000002007343 */ /* 0x018fea0003c00000 */
.L_x_99:
[----:B------:R-:W-:Y:S01]  /*5cf0*/  F2FP.F16.E4M3.UNPACK_B R4, R81 ;  /* 0x00000051ff04723e */ /* 0x000fe200020006ff */
[----:B------:R-:W-:Y:S05]  /*5d00*/  WARPSYNC.ALL ;  /* 0x0000000000007948 */ /* 0x000fea0003800000 */
[----:B------:R-:W-:Y:S01]  /*5d10*/  R2UR UR4, R48 ;  /* 0x00000000300472ca */ /* 0x000fe200000e0000 */
[--C-:B------:R-:W-:Y:S01]  /*5d20*/  HADD2.F32 R53, -RZ, R4.reuse.H0_H0 ;  /* 0x20000004ff357230 */ /* 0x100fe20000004100 */
[-C--:B-1----:R-:W-:Y:S01]  /*5d30*/  F2FP.F16.E4M3.UNPACK_B R3, R80.reuse ;  /* 0x00000050ff03723e */ /* 0x082fe200020006ff */
[----:B------:R-:W-:Y:S01]  /*5d40*/  HADD2.F32 R54, -RZ, R4.H1_H1 ;  /* 0x30000004ff367230 */ /* 0x000fe20000004100 */
[----:B------:R-:W-:Y:S01]  /*5d50*/  F2FP.F16.E4M3.UNPACK_B R0, R80.H1 ;  /* 0x00000050ff00723e */ /* 0x000fe200030006ff */
[----:B------:R-:W-:Y:S01]  /*5d60*/  BSSY.RECONVERGENT B0, `(.L_x_100) ;  /* 0x0000099000007945 */ /* 0x000fe20003800200 */
[----:B------:R-:W-:Y:S01]  /*5d70*/  F2FP.F16.E4M3.UNPACK_B R64, R83.H1 ;  /* 0x00000053ff40723e */ /* 0x000fe200030006ff */
[--C-:B------:R-:W-:Y:S01]  /*5d80*/  HADD2.F32 R2, -RZ, R3.reuse.H0_H0 ;  /* 0x20000003ff027230 */ /* 0x100fe20000004100 */
[----:B----4-:R-:W-:Y:S01]  /*5d90*/  F2FP.F16.E4M3.UNPACK_B R74, R86 ;  /* 0x00000056ff4a723e */ /* 0x010fe200020006ff */
[----:B------:R-:W-:Y:S01]  /*5da0*/  HADD2.F32 R50, -RZ, R3.H1_H1 ;  /* 0x30000003ff327230 */ /* 0x000fe20000004100 */
[----:B------:R-:W-:Y:S01]  /*5db0*/  F2FP.F16.E4M3.UNPACK_B R3, R81.H1 ;  /* 0x00000051ff03723e */ /* 0x000fe200030006ff */
[--C-:B------:R-:W-:Y:S01]  /*5dc0*/  HADD2.F32 R51, -RZ, R0.reuse.H0_H0 ;  /* 0x20000000ff337230 */ /* 0x100fe20000004100 */
[----:B------:R-:W-:Y:S01]  /*5dd0*/  IADD3 R114, PT, PT, R100, UR49, RZ ;  /* 0x0000003164727c10 */ /* 0x000fe2000fffe0ff */
[----:B------:R-:W-:Y:S01]  /*5de0*/  HADD2.F32 R52, -RZ, R0.H1_H1 ;  /* 0x30000000ff347230 */ /* 0x000fe20000004100 */
[----:B------:R-:W-:Y:S01]  /*5df0*/  LDTM.16dp32bit_t0_t15.x32 R4, tmem[UR4] ;  /* 0x00000004000479ee */ /* 0x000fe20008a80000 */
[----:B------:R-:W1:Y:S01]  /*5e00*/  LDTM.16dp32bit_t16_t31.x32 R4, tmem[UR4+0x20] ;  /* 0x00002004000479ee */ /* 0x000e620008aa0000 */
[-C--:B------:R-:W-:Y:S01]  /*5e10*/  F2FP.F16.E4M3.UNPACK_B R0, R82.reuse ;  /* 0x00000052ff00723e */ /* 0x080fe200020006ff */
[--C-:B------:R-:W-:Y:S01]  /*5e20*/  HADD2.F32 R55, -RZ, R3.reuse.H0_H0 ;  /* 0x20000003ff377230 */ /* 0x100fe20000004100 */
[----:B------:R-:W-:Y:S01]  /*5e30*/  SHF.L.U32 R117, R102, 0x4, RZ ;  /* 0x0000000466757819 */ /* 0x000fe200000006ff */
[----:B------:R-:W-:Y:S01]  /*5e40*/  HADD2.F32 R56, -RZ, R3.H1_H1 ;  /* 0x30000003ff387230 */ /* 0x000fe20000004100 */
[----:B------:R-:W-:Y:S01]  /*5e50*/  F2FP.F16.E4M3.UNPACK_B R3, R82.H1 ;  /* 0x00000052ff03723e */ /* 0x000fe200030006ff */
[--C-:B------:R-:W-:Y:S01]  /*5e60*/  HADD2.F32 R57, -RZ, R0.reuse.H0_H0 ;  /* 0x20000000ff397230 */ /* 0x100fe20000004100 */
[----:B------:R-:W-:Y:S01]  /*5e70*/  IADD3 R114, PT, PT, R114, R117, RZ ;  /* 0x0000007572727210 */ /* 0x000fe20007ffe0ff */
[----:B------:R-:W-:Y:S01]  /*5e80*/  HADD2.F32 R58, -RZ, R0.H1_H1 ;  /* 0x30000000ff3a7230 */ /* 0x000fe20000004100 */
[----:B------:R-:W-:Y:S01]  /*5e90*/  F2FP.F16.E4M3.UNPACK_B R0, R83 ;  /* 0x00000053ff00723e */ /* 0x000fe200020006ff */
[--C-:B------:R-:W-:Y:S01]  /*5ea0*/  HADD2.F32 R59, -RZ, R3.reuse.H0_H0 ;  /* 0x20000003ff3b7230 */ /* 0x100fe20000004100 */
[----:B------:R-:W-:Y:S01]  /*5eb0*/  ISETP.NE.AND P0, PT, R110, RZ, PT ;  /* 0x000000ff6e00720c */ /* 0x000fe20003f05270 */
[----:B------:R-:W-:Y:S01]  /*5ec0*/  HADD2.F32 R60, -RZ, R3.H1_H1 ;  /* 0x30000003ff3c7230 */ /* 0x000fe20000004100 */
[-C--:B------:R-:W-:Y:S01]  /*5ed0*/  F2FP.F16.E4M3.UNPACK_B R3, R84.reuse ;  /* 0x00000054ff03723e */ /* 0x080fe200020006ff */
[--C-:B------:R-:W-:Y:S01]  /*5ee0*/  HADD2.F32 R61, -RZ, R0.reuse.H0_H0 ;  /* 0x20000000ff3d7230 */ /* 0x100fe20000004100 */
[----:B------:R-:W-:Y:S01]  /*5ef0*/  ISETP.NE.AND P6, PT, R118, RZ, PT ;  /* 0x000000ff7600720c */ /* 0x000fe20003fc5270 */
[----:B------:R-:W-:Y:S01]  /*5f00*/  HADD2.F32 R62, -RZ, R0.H1_H1 ;  /* 0x30000000ff3e7230 */ /* 0x000fe20000004100 */
[----:B------:R-:W-:Y:S01]  /*5f10*/  F2FP.F16.E4M3.UNPACK_B R0, R84.H1 ;  /* 0x00000054ff00723e */ /* 0x000fe200030006ff */
[--C-:B------:R-:W-:Y:S02]  /*5f20*/  HADD2.F32 R65, -RZ, R3.reuse.H0_H0 ;  /* 0x20000003ff417230 */ /* 0x100fe40000004100 */
[----:B------:R-:W-:Y:S01]  /*5f30*/  HADD2.F32 R66, -RZ, R3.H1_H1 ;  /* 0x30000003ff427230 */ /* 0x000fe20000004100 */
[-C--:B------:R-:W-:Y:S01]  /*5f40*/  F2FP.F16.E4M3.UNPACK_B R3, R85.reuse ;  /* 0x00000055ff03723e */ /* 0x080fe200020006ff */
[--C-:B------:R-:W-:Y:S02]  /*5f50*/  HADD2.F32 R67, -RZ, R0.reuse.H0_H0 ;  /* 0x20000000ff437230 */ /* 0x100fe40000004100 */
[----:B------:R-:W-:Y:S01]  /*5f60*/  HADD2.F32 R68, -RZ, R0.H1_H1 ;  /* 0x30000000ff447230 */ /* 0x000fe20000004100 */
[----:B------:R-:W-:Y:S01]  /*5f70*/  F2FP.F16.E4M3.UNPACK_B R0, R85.H1 ;  /* 0x00000055ff00723e */ /* 0x000fe200030006ff */
[--C-:B------:R-:W-:Y:S02]  /*5f80*/  HADD2.F32 R69, -RZ, R3.reuse.H0_H0 ;  /* 0x20000003ff457230 */ /* 0x100fe40000004100 */
[C---:B-1----:R-:W-:Y:S01]  /*5f90*/  FMUL R7, R47.reuse, R7 ;  /* 0x000000072f077220 */ /* 0x042fe20000400000 */
[----:B------:R-:W-:Y:S01]  /*5fa0*/  HADD2.F32 R70, -RZ, R3.H1_H1 ;  /* 0x30000003ff467230 */ /* 0x000fe20000004100 */
[----:B------:R-:W-:Y:S01]  /*5fb0*/  F2FP.F16.E4M3.UNPACK_B R3, R86.H1 ;  /* 0x00000056ff03723e */ /* 0x000fe200030006ff */
[--C-:B------:R-:W-:Y:S02]  /*5fc0*/  HADD2.F32 R71, -RZ, R0.reuse.H0_H0 ;  /* 0x20000000ff477230 */ /* 0x100fe40000004100 */
[----:B------:R-:W-:Y:S02]  /*5fd0*/  HADD2.F32 R72, -RZ, R0.H1_H1 ;  /* 0x30000000ff487230 */ /* 0x000fe40000004100 */
[----:B------:R-:W-:Y:S01]  /*5fe0*/  FMUL R0, R47, R4 ;  /* 0x000000042f007220 */ /* 0x000fe20000400000 */
[--C-:B------:R-:W-:Y:S01]  /*5ff0*/  HADD2.F32 R73, -RZ, R74.reuse.H0_H0 ;  /* 0x2000004aff497230 */ /* 0x100fe20000004100 */
[----:B------:R-:W-:Y:S01]  /*6000*/  F2FP.F16.E4M3.UNPACK_B R4, R87 ;  /* 0x00000057ff04723e */ /* 0x000fe200020006ff */
[----:B------:R-:W-:Y:S02]  /*6010*/  HADD2.F32 R74, -RZ, R74.H1_H1 ;  /* 0x3000004aff4a7230 */ /* 0x000fe40000004100 */
[----:B------:R-:W-:Y:S01]  /*6020*/  FFMA R0, R49, R2, R0 ;  /* 0x0000000231007223 */ /* 0x000fe20000000000 */
[----:B------:R-:W-:Y:S01]  /*6030*/  FMUL R2, R47, R5 ;  /* 0x000000052f027220 */ /* 0x000fe20000400000 */
[--C-:B------:R-:W-:Y:S01]  /*6040*/  HADD2.F32 R75, -RZ, R3.reuse.H0_H0 ;  /* 0x20000003ff4b7230 */ /* 0x100fe20000004100 */
[----:B------:R-:W-:Y:S01]  /*6050*/  F2FP.F16.E4M3.UNPACK_B R5, R87.H1 ;  /* 0x00000057ff05723e */ /* 0x000fe200030006ff */
[----:B------:R-:W-:Y:S02]  /*6060*/  HADD2.F32 R76, -RZ, R3.H1_H1 ;  /* 0x30000003ff4c7230 */ /* 0x000fe40000004100 */
[----:B------:R-:W-:Y:S01]  /*6070*/  FFMA R2, R49, R50, R2 ;  /* 0x0000003231027223 */ /* 0x000fe20000000002 */
[--C-:B------:R-:W-:Y:S02]  /*6080*/  HADD2.F32 R50, -RZ, R4.reuse.H0_H0 ;  /* 0x20000004ff327230 */ /* 0x100fe40000004100 */
[C---:B------:R-:W-:Y:S01]  /*6090*/  FMUL R3, R47.reuse, R6 ;  /* 0x000000062f037220 */ /* 0x040fe20000400000 */
[--C-:B------:R-:W-:Y:S02]  /*60a0*/  HADD2.F32 R77, -RZ, R5.reuse.H1_H1 ;  /* 0x30000005ff4d7230 */ /* 0x100fe40000004100 */
[C---:B------:R-:W-:Y:S01]  /*60b0*/  FMUL R6, R47.reuse, R11 ;  /* 0x0000000b2f067220 */ /* 0x040fe20000400000 */
[----:B------:R-:W-:Y:S01]  /*60c0*/  FMUL R11, R47, R16 ;  /* 0x000000102f0b7220 */ /* 0x000fe20000400000 */
[C---:B------:R-:W-:Y:S01]  /*60d0*/  FFMA R3, R49.reuse, R51, R3 ;  /* 0x0000003331037223 */ /* 0x040fe20000000003 */
[----:B------:R-:W-:Y:S01]  /*60e0*/  FFMA R7, R49, R52, R7 ;  /* 0x0000003431077223 */ /* 0x000fe20000000007 */
[----:B------:R-:W-:Y:S02]  /*60f0*/  HADD2.F32 R51, -RZ, R4.H1_H1 ;  /* 0x30000004ff337230 */ /* 0x000fe40000004100 */
[C---:B------:R-:W-:Y:S01]  /*6100*/  FMUL R4, R47.reuse, R9 ;  /* 0x000000092f047220 */ /* 0x040fe20000400000 */
[----:B------:R-:W-:Y:S02]  /*6110*/  HADD2.F32 R52, -RZ, R5.H0_H0 ;  /* 0x20000005ff347230 */ /* 0x000fe40000004100 */
[----:B------:R-:W-:Y:S01]  /*6120*/  FMUL R16, R47, R21 ;  /* 0x000000152f107220 */ /* 0x000fe20000400000 */
[----:B------:R-:W-:Y:S01]  /*6130*/  F2FP.SATFINITE.E4M3.F32.PACK_AB_MERGE_C R78, R7, R3, RZ ;  /* 0x00000003074e723e */ /* 0x000fe200048070ff */
[C---:B------:R-:W-:Y:S01]  /*6140*/  FMUL R3, R47.reuse, R8 ;  /* 0x000000082f037220 */ /* 0x040fe20000400000 */
[C---:B------:R-:W-:Y:S01]  /*6150*/  FMUL R7, R47.reuse, R12 ;  /* 0x0000000c2f077220 */ /* 0x040fe20000400000 */
[C---:B------:R-:W-:Y:S01]  /*6160*/  FMUL R8, R47.reuse, R13 ;  /* 0x0000000d2f087220 */ /* 0x040fe20000400000 */
[----:B------:R-:W-:Y:S01]  /*6170*/  FMUL R12, R47, R17 ;  /* 0x000000112f0c7220 */ /* 0x000fe20000400000 */
[C---:B------:R-:W-:Y:S01]  /*6180*/  FFMA R3, R49.reuse, R53, R3 ;  /* 0x0000003531037223 */ /* 0x040fe20000000003 */
[----:B------:R-:W-:Y:S01]  /*6190*/  FFMA R4, R49, R54, R4 ;  /* 0x0000003631047223 */ /* 0x000fe20000000004 */
[C---:B------:R-:W-:Y:S01]  /*61a0*/  FMUL R5, R47.reuse, R10 ;  /* 0x0000000a2f057220 */ /* 0x040fe20000400000 */
[C---:B------:R-:W-:Y:S01]  /*61b0*/  FMUL R9, R47.reuse, R14 ;  /* 0x0000000e2f097220 */ /* 0x040fe20000400000 */
[C---:B------:R-:W-:Y:S01]  /*61c0*/  FMUL R10, R47.reuse, R15 ;  /* 0x0000000f2f0a7220 */ /* 0x040fe20000400000 */
[----:B------:R-:W-:Y:S01]  /*61d0*/  FMUL R15, R47, R20 ;  /* 0x000000142f0f7220 */ /* 0x000fe20000400000 */
[C---:B------:R-:W-:Y:S01]  /*61e0*/  FFMA R5, R49.reuse, R55, R5 ;  /* 0x0000003731057223 */ /* 0x040fe20000000005 */
[C---:B------:R-:W-:Y:S01]  /*61f0*/  FFMA R6, R49.reuse, R56, R6 ;  /* 0x0000003831067223 */ /* 0x040fe20000000006 */
[C---:B------:R-:W-:Y:S01]  /*6200*/  FFMA R7, R49.reuse, R57, R7 ;  /* 0x0000003931077223 */ /* 0x040fe20000000007 */
[C---:B------:R-:W-:Y:S01]  /*6210*/  FFMA R8, R49.reuse, R58, R8 ;  /* 0x0000003a31087223 */ /* 0x040fe20000000008 */
[--C-:B------:R-:W-:Y:S02]  /*6220*/  HADD2.F32 R63, -RZ, R64.reuse.H0_H0 ;  /* 0x20000040ff3f7230 */ /* 0x100fe40000004100 */
[C---:B------:R-:W-:Y:S01]  /*6230*/  FFMA R9, R49.reuse, R59, R9 ;  /* 0x0000003b31097223 */ /* 0x040fe20000000009 */
[----:B------:R-:W-:Y:S01]  /*6240*/  F2FP.SATFINITE.E4M3.F32.PACK_AB_MERGE_C R5, R6, R5, RZ ;  /* 0x000000050605723e */ /* 0x000fe200048070ff */
[C---:B------:R-:W-:Y:S01]  /*6250*/  FFMA R10, R49.reuse, R60, R10 ;  /* 0x0000003c310a7223 */ /* 0x040fe2000000000a */
[C---:B------:R-:W-:Y:S01]  /*6260*/  FFMA R11, R49.reuse, R61, R11 ;  /* 0x0000003d310b7223 */ /* 0x040fe2000000000b */
[----:B------:R-:W-:Y:S01]  /*6270*/  FFMA R12, R49, R62, R12 ;  /* 0x0000003e310c7223 */ /* 0x000fe2000000000c */
[C---:B------:R-:W-:Y:S01]  /*6280*/  FMUL R20, R47.reuse, R25 ;  /* 0x000000192f147220 */ /* 0x040fe20000400000 */
[C---:B------:R-:W-:Y:S01]  /*6290*/  FMUL R25, R47.reuse, R30 ;  /* 0x0000001e2f197220 */ /* 0x040fe20000400000 */
[C---:B------:R-:W-:Y:S01]  /*62a0*/  FMUL R30, R47.reuse, R35 ;  /* 0x000000232f1e7220 */ /* 0x040fe20000400000 */
[----:B------:R-:W-:Y:S01]  /*62b0*/  F2FP.SATFINITE.E4M3.F32.PACK_AB_MERGE_C R9, R10, R9, RZ ;  /* 0x000000090a09723e */ /* 0x000fe200048070ff */
[----:B------:R-:W-:Y:S02]  /*62c0*/  HADD2.F32 R64, -RZ, R64.H1_H1 ;  /* 0x30000040ff407230 */ /* 0x000fe40000004100 */
[C---:B------:R-:W-:Y:S01]  /*62d0*/  FMUL R13, R47.reuse, R18 ;  /* 0x000000122f0d7220 */ /* 0x040fe20000400000 */
[C---:B------:R-:W-:Y:S01]  /*62e0*/  FMUL R14, R47.reuse, R19 ;  /* 0x000000132f0e7220 */ /* 0x040fe20000400000 */
[C---:B------:R-:W-:Y:S01]  /*62f0*/  FMUL R17, R47.reuse, R22 ;  /* 0x000000162f117220 */ /* 0x040fe20000400000 */
[----:B------:R-:W-:Y:S01]  /*6300*/  FMUL R18, R47, R23 ;  /* 0x000000172f127220 */ /* 0x000fe20000400000 */
[C---:B------:R-:W-:Y:S01]  /*6310*/  FFMA R13, R49.reuse, R63, R13 ;  /* 0x0000003f310d7223 */ /* 0x040fe2000000000d */
[C---:B------:R-:W-:Y:S01]  /*6320*/  FFMA R14, R49.reuse, R64, R14 ;  /* 0x00000040310e7223 */ /* 0x040fe2000000000e */
[----:B------:R-:W-:Y:S01]  /*6330*/  FFMA R15, R49, R65, R15 ;  /* 0x00000041310f7223 */ /* 0x000fe2000000000f */
[----:B------:R-:W-:Y:S01]  /*6340*/  FMUL R19, R47, R24 ;  /* 0x000000182f137220 */ /* 0x000fe20000400000 */
[C---:B------:R-:W-:Y:S01]  /*6350*/  FFMA R16, R49.reuse, R66, R16 ;  /* 0x0000004231107223 */ /* 0x040fe20000000010 */
[----:B------:R-:W-:Y:S01]  /*6360*/  FFMA R17, R49, R67, R17 ;  /* 0x0000004331117223 */ /* 0x000fe20000000011 */
[----:B------:R-:W-:Y:S01]  /*6370*/  F2FP.SATFINITE.E4M3.F32.PACK_AB_MERGE_C R13, R14, R13, RZ ;  /* 0x0000000d0e0d723e */ /* 0x000fe200048070ff */
[C---:B------:R-:W-:Y:S01]  /*6380*/  FMUL R21, R47.reuse, R26 ;  /* 0x0000001a2f157220 */ /* 0x040fe20000400000 */
[----:B------:R-:W-:Y:S01]  /*6390*/  FMUL R22, R47, R27 ;  /* 0x0000001b2f167220 */ /* 0x000fe20000400000 */
[C---:B------:R-:W-:Y:S01]  /*63a0*/  FFMA R18, R49.reuse, R68, R18 ;  /* 0x0000004431127223 */ /* 0x040fe20000000012 */
[----:B------:R-:W-:Y:S01]  /*63b0*/  FFMA R19, R49, R69, R19 ;  /* 0x0000004531137223 */ /* 0x000fe20000000013 */
[----:B------:R-:W-:Y:S01]  /*63c0*/  FMUL R23, R47, R28 ;  /* 0x0000001c2f177220 */ /* 0x000fe20000400000 */
[----:B------:R-:W-:Y:S01]  /*63d0*/  FFMA R20, R49, R70, R20 ;  /* 0x0000004631147223 */ /* 0x000fe20000000014 */
[----:B------:R-:W-:Y:S01]  /*63e0*/  FMUL R24, R47, R29 ;  /* 0x0000001d2f187220 */ /* 0x000fe20000400000 */
[C---:B------:R-:W-:Y:S01]  /*63f0*/  FFMA R21, R49.reuse, R71, R21 ;  /* 0x0000004731157223 */ /* 0x040fe20000000015 */
[----:B------:R-:W-:Y:S01]  /*6400*/  FFMA R22, R49, R72, R22 ;  /* 0x0000004831167223 */ /* 0x000fe20000000016 */
[C---:B------:R-:W-:Y:S01]  /*6410*/  FMUL R26, R47.reuse, R31 ;  /* 0x0000001f2f1a7220 */ /* 0x040fe20000400000 */
[----:B------:R-:W-:Y:S01]  /*6420*/  FMUL R27, R47, R32 ;  /* 0x000000202f1b7220 */ /* 0x000fe20000400000 */
[----:B------:R-:W-:Y:S01]  /*6430*/  FFMA R23, R49, R73, R23 ;  /* 0x0000004931177223 */ /* 0x000fe20000000017 */
[----:B------:R-:W-:Y:S01]  /*6440*/  FMUL R28, R47, R33 ;  /* 0x000000212f1c7220 */ /* 0x000fe20000400000 */
[----:B------:R-:W-:Y:S01]  /*6450*/  FFMA R24, R49, R74, R24 ;  /* 0x0000004a31187223 */ /* 0x000fe20000000018 */
[----:B------:R-:W-:Y:S01]  /*6460*/  FMUL R29, R47, R34 ;  /* 0x000000222f1d7220 */ /* 0x000fe20000400000 */
[C---:B------:R-:W-:Y:S01]  /*6470*/  FFMA R25, R49.reuse, R75, R25 ;  /* 0x0000004b31197223 */ /* 0x040fe20000000019 */
[C---:B------:R-:W-:Y:S01]  /*6480*/  FFMA R26, R49.reuse, R76, R26 ;  /* 0x0000004c311a7223 */ /* 0x040fe2000000001a */
[C---:B------:R-:W-:Y:S01]  /*6490*/  FFMA R27, R49.reuse, R50, R27 ;  /* 0x00000032311b7223 */ /* 0x040fe2000000001b */
[C---:B------:R-:W-:Y:S01]  /*64a0*/  FFMA R28, R49.reuse, R51, R28 ;  /* 0x00000033311c7223 */ /* 0x040fe2000000001c */
[----:B------:R-:W-:Y:S01]  /*64b0*/  F2FP.SATFINITE.E4M3.F32.PACK_AB_MERGE_C R17, R18, R17, RZ ;  /* 0x000000111211723e */ /* 0x000fe200048070ff */
[C---:B------:R-:W-:Y:S01]  /*64c0*/  FFMA R29, R49.reuse, R52, R29 ;  /* 0x00000034311d7223 */ /* 0x040fe2000000001d */
[----:B------:R-:W-:Y:S01]  /*64d0*/  F2FP.SATFINITE.E4M3.F32.PACK_AB_MERGE_C R21, R22, R21, RZ ;  /* 0x000000151615723e */ /* 0x000fe200048070ff */
[----:B------:R-:W-:Y:S01]  /*64e0*/  FFMA R30, R49, R77, R30 ;  /* 0x0000004d311e7223 */ /* 0x000fe2000000001e */
[----:B------:R-:W-:Y:S02]  /*64f0*/  F2FP.SATFINITE.E4M3.F32.PACK_AB_MERGE_C R32, R2, R0, R78 ;  /* 0x000000000220723e */ /* 0x000fe4000480704e */
[----:B------:R-:W-:Y:S02]  /*6500*/  F2FP.SATFINITE.E4M3.F32.PACK_AB_MERGE_C R33, R4, R3, R5 ;  /* 0x000000030421723e */ /* 0x000fe40004807005 */
[----:B------:R-:W-:Y:S02]  /*6510*/  F2FP.SATFINITE.E4M3.F32.PACK_AB_MERGE_C R34, R8, R7, R9 ;  /* 0x000000070822723e */ /* 0x000fe40004807009 */
[----:B------:R-:W-:Y:S02]  /*6520*/  F2FP.SATFINITE.E4M3.F32.PACK_AB_MERGE_C R35, R12, R11, R13 ;  /* 0x0000000b0c23723e */ /* 0x000fe4000480700d */
[----:B------:R-:W-:Y:S02]  /*6530*/  F2FP.SATFINITE.E4M3.F32.PACK_AB_MERGE_C R16, R16, R15, R17 ;  /* 0x0000000f1010723e */ /* 0x000fe40004807011 */
[----:B------:R-:W-:Y:S01]  /*6540*/  F2FP.SATFINITE.E4M3.F32.PACK_AB_MERGE_C R17, R20, R19, R21 ;  /* 0x000000131411723e */ /* 0x000fe20004807015 */
[----:B------:R1:W-:Y:S01]  /*6550*/  STS.128 [R100+UR49+0x4200], R32 ;  /* 0x0042002064007988 */ /* 0x0003e20008000c31 */
[----:B------:R-:W-:Y:S02]  /*6560*/  F2FP.SATFINITE.E4M3.F32.PACK_AB_MERGE_C R18, R26, R25, RZ ;  /* 0x000000191a12723e */ /* 0x000fe400048070ff */
[----:B------:R-:W-:Y:S02]  /*6570*/  F2FP.SATFINITE.E4M3.F32.PACK_AB_MERGE_C R19, R30, R29, RZ ;  /* 0x0000001d1e13723e */ /* 0x000fe400048070ff */
[----:B------:R-:W-:Y:S02]  /*6580*/  F2FP.SATFINITE.E4M3.F32.PACK_AB_MERGE_C R18, R24, R23, R18 ;  /* 0x000000171812723e */ /* 0x000fe40004807012 */
[----:B------:R-:W-:Y:S02]  /*6590*/  F2FP.SATFINITE.E4M3.F32.PACK_AB_MERGE_C R19, R28, R27, R19 ;  /* 0x0000001b1c13723e */ /* 0x000fe40004807013 */
[----:B------:R-:W-:Y:S02]  /*65a0*/  LEA R0, R105, UR49, 0x3 ;  /* 0x0000003169007c11 */ /* 0x000fe4000f8e18ff */
[----:B------:R-:W-:Y:S01]  /*65b0*/  @P6 SHF.L.U32 R2, R104, 0x1f, RZ ;  /* 0x0000001f68026819 */ /* 0x000fe200000006ff */
[----:B------:R1:W-:Y:S01]  /*65c0*/  STS.128 [R114+0x4210], R16 ;  /* 0x0042101072007388 */ /* 0x0003e20000000c00 */
[----:B------:R-:W-:Y:S01]  /*65d0*/  @!PT LDS RZ, [RZ] ;  /* 0x00000000fffff984 */ /* 0x000fe20000000800 */
[----:B------:R-:W-:Y:S01]  /*65e0*/  @!PT LDS RZ, [RZ] ;  /* 0x00000000fffff984 */ /* 0x000fe20000000800 */
[----:B------:R-:W-:Y:S01]  /*65f0*/  @!PT LDS RZ, [RZ] ;  /* 0x00000000fffff984 */ /* 0x000fe20000000800 */
[----:B------:R-:W-:Y:S01]  /*6600*/  @!PT LDS RZ, [RZ] ;  /* 0x00000000fffff984 */ /* 0x000fe20000000800 */
[----:B------:R2:W-:Y:S07]  /*6610*/  MEMBAR.ALL.CTA ;  /* 0x0000000000007992 */ /* 0x0005ee0000008000 */
[----:B--2---:R-:W2:Y:S02]  /*6620*/  FENCE.VIEW.ASYNC.S ;  /* 0x00000000000073c6 */ /* 0x004ea40000000000 */
[----:B--2---:R-:W-:Y:S06]  /*6630*/  BAR.SYNC.DEFER_BLOCKING 0x1, 0x80 ;  /* 0x0042000000007b1d */ /* 0x004fec0000010000 */
[----:B------:R-:W-:Y:S05]  /*6640*/  @P0 BRA `(.L_x_101) ;  /* 0x0000000000280947 */ /* 0x000fea0003800000 */
[----:B------:R-:W-:Y:S02]  /*6650*/  UIADD3 UR4, UPT, UPT, UR49, 0x4200, URZ ;  /* 0x0000420031047890 */ /* 0x000fe4000fffe0ff */
[----:B------:R-:W-:Y:S01]  /*6660*/  UIADD3 UR6, UP0, UPT, UR52, 0x680, URZ ;  /* 0x0000068034067890 */ /* 0x000fe2000ff1e0ff */
[----:B------:R-:W-:Y:S03]  /*6670*/  UMOV UR43, UR36 ;  /* 0x00000024002b7c82 */ /* 0x000fe60008000000 */
[----:B------:R-:W-:Y:S01]  /*6680*/  MOV R109, UR4 ;  /* 0x00000004006d7c02 */ /* 0x000fe20008000f00 */
[----:B------:R-:W-:Y:S03]  /*6690*/  UIADD3.X UR7, UPT, UPT, URZ, UR53, URZ, UP0, !UPT ;  /* 0x00000035ff077290 */ /* 0x000fe600087fe4ff */
[----:B------:R-:W-:Y:S11]  /*66a0*/  R2UR UR40, R109 ;  /* 0x000000006d2872ca */ /* 0x000ff600000e0000 */
[----:B------:R-:W-:Y:S02]  /*66b0*/  @!UPT UIADD3 URZ, UPT, UPT, URZ, URZ, URZ ;  /* 0x000000fffffff290 */ /* 0x000fe4000fffe0ff */
[----:B------:R2:W-:Y:S01]  /*66c0*/  UTMASTG.3D [UR40], [UR6] ;  /* 0x00000028060073b5 */ /* 0x0005e20008010000 */
[----:B------:R0:W-:Y:S01]  /*66d0*/  UTMACMDFLUSH ;  /* 0x00000000000079b7 */ /* 0x0001e20000000000 */
[----:B--2---:R-:W-:Y:S04]  /*66e0*/  DEPBAR.LE SB0, 0x1 ;  /* 0x000080400000791a */ /* 0x004fe80000000000 */
.L_x_101:
[----:B------:R-:W-:Y:S05]  /*66f0*/  BSYNC.RECONVERGENT B0 ;  /* 0x0000000000007941 */ /* 0x000fea0003800200 */
.L_x_100:
[----:B------:R-:W-:Y:S06]  /*6700*/  BAR.SYNC.DEFER_BLOCKING 0x1, 0x80 ;  /* 0x0042000000007b1d */ /* 0x000fec0000010000 */
[----:B------:R-:W2:Y:S01]  /*6710*/  @P6 SYNCS.PHASECHK.TRANS64.TRYWAIT P0, [R0+URZ+0x60], R2 ;  /* 0x00006002000065a7 */ /* 0x000ea200080011ff */
[----:B------:R-:W-:Y:S01]  /*6720*/  BSSY B1, `(.L_x_102) ;  /* 0x0000021000017945 */ /* 0x000fe20003800000 */
[----:B--2---:R-:W-:Y:S03]  /*6730*/  @P6 SEL R115, RZ, 0x1, !P0 ;  /* 0x00000001ff736807 */ /* 0x004fe60004000000 */
[----:B------:R-:W-:Y:S05]  /*6740*/  @!P6 BRA `(.L_x_103) ;  /* 0x000000000078e947 */ /* 0x000fea0003800000 */
[----:B------:R-:W-:Y:S01]  /*6750*/  ISETP.NE.AND P1, PT, R116, RZ, PT ;  /* 0x000000ff7400720c */ /* 0x000fe20003f25270 */
[----:B------:R-:W-:Y:S01]  /*6760*/  BSSY B0, `(.L_x_104) ;  /* 0x0000009000007945 */ /* 0x000fe20003800000 */
[----:B------:R-:W-:Y:S11]  /*6770*/  ISETP.NE.AND P0, PT, R115, RZ, PT ;  /* 0x000000ff7300720c */ /* 0x000ff60003f05270 */
[----:B------:R-:W-:Y:S05]  /*6780*/  @P1 IMAD R2, R105, 0x1000, R100 ;  /* 0x0000100069021824 */ /* 0x000fea00078e0264 */
[----:B------:R-:W-:Y:S05]  /*6790*/  @P1 IADD3 R4, PT, PT, R2, UR49, RZ ;  /* 0x0000003102041c10 */ /* 0x000fea000fffe0ff */
[----:B------:R-:W-:Y:S01]  /*67a0*/  @P1 IMAD.IADD R4, R4, 0x1, R117 ;  /* 0x0000000104041824 */ /* 0x000fe200078e0275 */
[----:B------:R-:W-:Y:S06]  /*67b0*/  @P0 BRA `(.L_x_105) ;  /* 0x00000000000c0947 */ /* 0x000fec0003800000 */
[----:B------:R-:W-:Y:S04]  /*67c0*/  SHF.L.U32 R3, R104, 0x1f, RZ ;  /* 0x0000001f68037819 */ /* 0x000fe800000006ff */
[----:B------:R-:W2:Y:S02]  /*67d0*/  SYNCS.PHASECHK.TRANS64.TRYWAIT P0, [R0+URZ+0x60], R3 ;  /* 0x00006003000075a7 */ /* 0x000ea400080011ff */
[----:B--2---:R-:W-:Y:S05]  /*67e0*/  @!P0 BRA `(.L_x_106) ;  /* 0x0000003000fc8947 */ /* 0x004fea0003800000 */
.L_x_105:
[----:B------:R-:W-:Y:S05]  /*67f0*/  BSYNC B0 ;  /* 0x0000000000007941 */ /* 0x000fea0003800000 */
.L_x_104:
[----:B------:R-:W-:Y:S01]  /*6800*/  ISETP.NE.AND P0, PT, R116, RZ, PT ;  /* 0x000000ff7400720c */ /* 0x000fe20003f05270 */
[----:B------:R-:W-:Y:S11]  /*6810*/  VIADD R105, R105, 0x1 ;  /* 0x0000000169697836 */ /* 0x000ff60000000000 */
[----:B------:R-:W-:Y:S01]  /*6820*/  @!UPT UIADD3 URZ, UPT, UPT, URZ, URZ, URZ ;  /* 0x000000fffffff290 */ /* 0x000fe2000fffe0ff */
[----:B------:R3:W4:Y:S04]  /*6830*/  @P0 LDS.128 R80, [R2+UR49+0x200] ;  /* 0x0002003102500984 */ /* 0x0007280008000c00 */
[----:B------:R1:W1:Y:S01]  /*6840*/  @P0 LDS.128 R84, [R4+0x210] ;  /* 0x0002100004540984 */ /* 0x0002620000000c00 */
        /* <DEDUP_REMOVED lines=8> */
[----:B---3--:R-:W-:Y:S02]  /*68d0*/  VIADD R2, R0, 0x80 ;  /* 0x0000008000027836 */ /* 0x008fe40000000000 */
[----:B--2---:R-:W-:Y:S05]  /*68e0*/  IMAD.U32 R0, RZ, RZ, UR37 ;  /* 0x00000025ff007e24 */ /* 0x004fea000f8e00ff */
[----:B------:R-:W-:Y:S04]  /*68f0*/  PRMT R0, R0, 0x654, R2 ;  /* 0x0000065400007816 */ /* 0x000fe80000000002 */
[----:B-----5:R2:W-:Y:S02]  /*6900*/  SYNCS.ARRIVE.TRANS64.RED.A1T0 RZ, [R0+URZ], RZ ;  /* 0x000000ff00ff79a7 */ /* 0x0205e400081004ff */
[----:B--2---:R-:W-:Y:S04]  /*6910*/  SEL R0, RZ, 0x1, P0 ;  /* 0x00000001ff007807 */ /* 0x004fe80000000000 */
[----:B-1--4-:R-:W-:Y:S02]  /*6920*/  LOP3.LUT R104, R104, R0, RZ, 0x3c, !PT ;  /* 0x0000000068687212 */ /* 0x012fe400078e3cff */
.L_x_103:
[----:B------:R-:W-:Y:S05]  /*6930*/  BSYNC B1 ;  /* 0x0000000000017941 */ /* 0x000fea0003800000 */
.L_x_102:
[----:B------:R-:W-:Y:S05]  /*6940*/  VIADD R0, R48, 0x40 ;  /* 0x0000004030007836 */ /* 0x000fea0000000000 */
[----:B------:R-:W-:Y:S04]  /*6950*/  SHF.R.U32.HI R0, RZ, 0x15, R0 ;  /* 0x00000015ff007819 */ /* 0x000fe80000011600 */
[----:B------:R-:W-:Y:S11]  /*6960*/  LOP3.LUT P0, RZ, R0, 0x3, R101, 0x48, !PT ;  /* 0x0000000300ff7812 */ /* 0x000ff60007804865 */
[----:B------:R-:W-:Y:S02]  /*6970*/  @!UPT UIADD3 URZ, UPT, UPT, URZ, URZ, URZ ;  /* 0x000000fffffff290 */ /* 0x000fe4000fffe0ff */
[----:B------:R-:W-:Y:S05]  /*6980*/  @!P0 BRA `(.L_x_107) ;  /* 0x0000000000408947 */ /* 0x000fea0003800000 */
[----:B------:R-:W2:Y:S01]  /*6990*/  LDCU.64 UR8, c[0x4][0x78] ;  /* 0x01000f00ff0877ac */ /* 0x000ea20008000a00 */
[----:B------:R-:W-:Y:S01]  /*69a0*/  MOV R3, 0x0 ;  /* 0x0000000000037802 */ /* 0x000fe20000000f00 */
[----:B------:R-:W-:Y:S02]  /*69b0*/  HFMA2 R12, -RZ, RZ, 0, 5.9604644775390625e-08 ;  /* 0x00000001ff0c7431 */ /* 0x000fe400000001ff */
[----:B------:R-:W-:Y:S02]  /*69c0*/  IMAD.MOV.U32 R8, RZ, RZ, 0x192 ;  /* 0x00000192ff087424 */ /* 0x000fe400078e00ff */
[----:B------:R-:W-:Y:S01]  /*69d0*/  IMAD.MOV.U32 R13, RZ, RZ, RZ ;  /* 0x000000ffff0d7224 */ /* 0x000fe200078e00ff */
[----:B------:R-:W3:Y:S01]  /*69e0*/  LDCU.64 UR6, c[0x4][0x80] ;  /* 0x01001000ff0677ac */ /* 0x000ee20008000a00 */
[----:B------:R-:W4:Y:S01]  /*69f0*/  LDC.64 R2, c[0x4][R3] ;  /* 0x0100000003027b82 */ /* 0x000f220000000a00 */
[----:B------:R-:W5:Y:S01]  /*6a00*/  LDCU.64 UR4, c[0x4][0x18] ;  /* 0x01000300ff0477ac */ /* 0x000f620008000a00 */
[----:B--2---:R-:W-:Y:S01]  /*6a10*/  MOV R5, UR9 ;  /* 0x0000000900057c02 */ /* 0x004fe20008000f00 */
[----:B------:R-:W-:Y:S01]  /*6a20*/  IMAD.U32 R4, RZ, RZ, UR8 ;  /* 0x00000008ff047e24 */ /* 0x000fe2000f8e00ff */
[----:B---3--:R-:W-:Y:S01]  /*6a30*/  MOV R7, UR7 ;  /* 0x0000000700077c02 */ /* 0x008fe20008000f00 */
[----:B------:R-:W-:Y:S01]  /*6a40*/  IMAD.U32 R6, RZ, RZ, UR6 ;  /* 0x00000006ff067e24 */ /* 0x000fe2000f8e00ff */
[----:B-----5:R-:W-:Y:S01]  /*6a50*/  MOV R11, UR5 ;  /* 0x00000005000b7c02 */ /* 0x020fe20008000f00 */
[----:B------:R-:W-:Y:S02]  /*6a60*/  IMAD.U32 R10, RZ, RZ, UR4 ;  /* 0x00000004ff0a7e24 */ /* 0x000fe4000f8e00ff */
[----:B------:R-:W-:Y:S07]  /*6a70*/  LEPC R20, `(.L_x_107) ;  /* 0x000000001014794e */ /* 0x000fee0000000000 */
[----:B-1--4-:R-:W-:Y:S05]  /*6a80*/  CALL.ABS.NOINC R2 ;  /* 0x0000000002007343 */ /* 0x012fea0003c00000 */
.L_x_107:
[-C--:B------:R-:W-:Y:S01]  /*6a90*/  F2FP.F16.E4M3.UNPACK_B R0, R81.reuse ;  /* 0x00000051ff00723e */ /* 0x080fe200020006ff */
[----:B------:R-:W-:Y:S05]  /*6aa0*/  WARPSYNC.ALL ;  /* 0x0000000000007948 */ /* 0x000fea0003800000 */
[----:B------:R-:W-:Y:S01]  /*6ab0*/  R2UR UR4, R48 ;  /* 0x00000000300472ca */ /* 0x000fe200000e0000 */
[--C-:B------:R-:W-:Y:S01]  /*6ac0*/  HADD2.F32 R54, -RZ, R0.reuse.H0_H0 ;  /* 0x20000000ff367230 */ /* 0x100fe20000004100 */
[-C--:B------:R-:W-:Y:S01]  /*6ad0*/  F2FP.F16.E4M3.UNPACK_B R2, R80.reuse.H1 ;  /* 0x00000050ff02723e */ /* 0x080fe200030006ff */
[----:B------:R-:W-:Y:S01]  /*6ae0*/  HADD2.F32 R55, -RZ, R0.H1_H1 ;  /* 0x30000000ff377230 */ /* 0x000fe20000004100 */
[----:B------:R-:W-:Y:S01]  /*6af0*/  F2FP.F16.E4M3.UNPACK_B R0, R81.H1 ;  /* 0x00000051ff00723e */ /* 0x000fe200030006ff */
[----:B------:R-:W-:Y:S01]  /*6b00*/  BSSY.RECONVERGENT B0, `(.L_x_108) ;  /* 0x0000095000007945 */ /* 0x000fe20003800200 */
[----:B------:R-:W-:Y:S01]  /*6b10*/  F2FP.F16.E4M3.UNPACK_B R3, R80 ;  /* 0x00000050ff03723e */ /* 0x000fe200020006ff */
[----:B------:R-:W-:Y:S01]  /*6b20*/  HADD2.F32 R52, -RZ, R2.H0_H0 ;  /* 0x20000002ff347230 */ /* 0x000fe20000004100 */
[----:B------:R-:W-:Y:S01]  /*6b30*/  ISETP.NE.AND P0, PT, R110, RZ, PT ;  /* 0x000000ff6e00720c */ /* 0x000fe20003f05270 */
[--C-:B------:R-:W-:Y:S01]  /*6b40*/  HADD2.F32 R56, -RZ, R0.reuse.H0_H0 ;  /* 0x20000000ff387230 */ /* 0x100fe20000004100 */
[----:B------:R-:W-:Y:S01]  /*6b50*/  ISETP.NE.AND P6, PT, R118, RZ, PT ;  /* 0x000000ff7600720c */ /* 0x000fe20003fc5270 */
[----:B------:R-:W-:Y:S01]  /*6b60*/  HADD2.F32 R57, -RZ, R0.H1_H1 ;  /* 0x30000000ff397230 */ /* 0x000fe20000004100 */
[-C--:B------:R-:W-:Y:S01]  /*6b70*/  F2FP.F16.E4M3.UNPACK_B R0, R83.reuse ;  /* 0x00000053ff00723e */ /* 0x080fe200020006ff */
[----:B-1----:R-:W-:Y:S01]  /*6b80*/  LDTM.16dp32bit_t0_t15.x32 R4, tmem[UR4+0x40] ;  /* 0x00004004000479ee */ /* 0x002fe20008a80000 */
[----:B------:R-:W1:Y:S01]  /*6b90*/  LDTM.16dp32bit_t16_t31.x32 R4, tmem[UR4+0x60] ;  /* 0x00006004000479ee */ /* 0x000e620008aa0000 */
[----:B------:R-:W-:Y:S01]  /*6ba0*/  HADD2.F32 R53, -RZ, R2.H1_H1 ;  /* 0x30000002ff357230 */ /* 0x000fe20000004100 */
[----:B------:R-:W-:Y:S01]  /*6bb0*/  F2FP.F16.E4M3.UNPACK_B R2, R82.H1 ;  /* 0x00000052ff02723e */ /* 0x000fe200030006ff */
[--C-:B------:R-:W-:Y:S02]  /*6bc0*/  HADD2.F32 R50, -RZ, R3.reuse.H0_H0 ;  /* 0x20000003ff327230 */ /* 0x100fe40000004100 */
[--C-:B------:R-:W-:Y:S02]  /*6bd0*/  HADD2.F32 R62, -RZ, R0.reuse.H0_H0 ;  /* 0x20000000ff3e7230 */ /* 0x100fe40000004100 */
[----:B------:R-:W-:Y:S01]  /*6be0*/  HADD2.F32 R63, -RZ, R0.H1_H1 ;  /* 0x30000000ff3f7230 */ /* 0x000fe20000004100 */
[----:B------:R-:W-:Y:S01]  /*6bf0*/  F2FP.F16.E4M3.UNPACK_B R0, R84.H1 ;  /* 0x00000054ff00723e */ /* 0x000fe200030006ff */
[--C-:B------:R-:W-:Y:S02]  /*6c00*/  HADD2.F32 R60, -RZ, R2.reuse.H0_H0 ;  /* 0x20000002ff3c7230 */ /* 0x100fe40000004100 */
[----:B------:R-:W-:Y:S01]  /*6c10*/  HADD2.F32 R61, -RZ, R2.H1_H1 ;  /* 0x30000002ff3d7230 */ /* 0x000fe20000004100 */
[----:B------:R-:W-:Y:S01]  /*6c20*/  F2FP.F16.E4M3.UNPACK_B R2, R83.H1 ;  /* 0x00000053ff02723e */ /* 0x000fe200030006ff */
[----:B------:R-:W-:Y:S01]  /*6c30*/  HADD2.F32 R51, -RZ, R3.H1_H1 ;  /* 0x30000003ff337230 */ /* 0x000fe20000004100 */
[----:B------:R-:W-:Y:S01]  /*6c40*/  F2FP.F16.E4M3.UNPACK_B R3, R82 ;  /* 0x00000052ff03723e */ /* 0x000fe200020006ff */
[--C-:B------:R-:W-:Y:S02]  /*6c50*/  HADD2.F32 R68, -RZ, R0.reuse.H0_H0 ;  /* 0x20000000ff447230 */ /* 0x100fe40000004100 */
[----:B------:R-:W-:Y:S01]  /*6c60*/  HADD2.F32 R69, -RZ, R0.H1_H1 ;  /* 0x30000000ff457230 */ /* 0x000fe20000004100 */
[-C--:B------:R-:W-:Y:S01]  /*6c70*/  F2FP.F16.E4M3.UNPACK_B R0, R85.reuse.H1 ;  /* 0x00000055ff00723e */ /* 0x080fe200030006ff */
[--C-:B------:R-:W-:Y:S02]  /*6c80*/  HADD2.F32 R64, -RZ, R2.reuse.H0_H0 ;  /* 0x20000002ff407230 */ /* 0x100fe40000004100 */
[----:B------:R-:W-:Y:S01]  /*6c90*/  HADD2.F32 R65, -RZ, R2.H1_H1 ;  /* 0x30000002ff417230 */ /* 0x000fe20000004100 */
[----:B------:R-:W-:Y:S01]  /*6ca0*/  F2FP.F16.E4M3.UNPACK_B R2, R85 ;  /* 0x00000055ff02723e */ /* 0x000fe200020006ff */
[--C-:B------:R-:W-:Y:S02]  /*6cb0*/  HADD2.F32 R58, -RZ, R3.reuse.H0_H0 ;  /* 0x20000003ff3a7230 */ /* 0x100fe40000004100 */
[C---:B-1----:R-:W-:Y:S01]  /*6cc0*/  FMUL R7, R47.reuse, R7 ;  /* 0x000000072f077220 */ /* 0x042fe20000400000 */
[----:B------:R-:W-:Y:S01]  /*6cd0*/  HADD2.F32 R59, -RZ, R3.H1_H1 ;  /* 0x30000003ff3b7230 */ /* 0x000fe20000004100 */
[----:B------:R-:W-:Y:S01]  /*6ce0*/  F2FP.F16.E4M3.UNPACK_B R3, R84 ;  /* 0x00000054ff03723e */ /* 0x000fe200020006ff */
[--C-:B------:R-:W-:Y:S02]  /*6cf0*/  HADD2.F32 R72, -RZ, R0.reuse.H0_H0 ;  /* 0x20000000ff487230 */ /* 0x100fe40000004100 */
[C---:B------:R-:W-:Y:S01]  /*6d00*/  FMUL R11, R47.reuse, R11 ;  /* 0x0000000b2f0b7220 */ /* 0x040fe20000400000 */
[----:B------:R-:W-:Y:S01]  /*6d10*/  HADD2.F32 R73, -RZ, R0.H1_H1 ;  /* 0x30000000ff497230 */ /* 0x000fe20000004100 */
[----:B------:R-:W-:Y:S01]  /*6d20*/  F2FP.F16.E4M3.UNPACK_B R0, R87 ;  /* 0x00000057ff00723e */ /* 0x000fe200020006ff */
[--C-:B------:R-:W-:Y:S02]  /*6d30*/  HADD2.F32 R70, -RZ, R2.reuse.H0_H0 ;  /* 0x20000002ff467230 */ /* 0x100fe40000004100 */
[C---:B------:R-:W-:Y:S01]  /*6d40*/  FMUL R15, R47.reuse, R15 ;  /* 0x0000000f2f0f7220 */ /* 0x040fe20000400000 */
[----:B------:R-:W-:Y:S01]  /*6d50*/  HADD2.F32 R71, -RZ, R2.H1_H1 ;  /* 0x30000002ff477230 */ /* 0x000fe20000004100 */
[-C--:B------:R-:W-:Y:S01]  /*6d60*/  F2FP.F16.E4M3.UNPACK_B R2, R86.reuse.H1 ;  /* 0x00000056ff02723e */ /* 0x080fe200030006ff */
[--C-:B------:R-:W-:Y:S02]  /*6d70*/  HADD2.F32 R66, -RZ, R3.reuse.H0_H0 ;  /* 0x20000003ff427230 */ /* 0x100fe40000004100 */
[----:B------:R-:W-:Y:S01]  /*6d80*/  HADD2.F32 R67, -RZ, R3.H1_H1 ;  /* 0x30000003ff437230 */ /* 0x000fe20000004100 */
[----:B------:R-:W-:Y:S01]  /*6d90*/  F2FP.F16.E4M3.UNPACK_B R3, R86 ;  /* 0x00000056ff03723e */ /* 0x000fe200020006ff */
[--C-:B------:R-:W-:Y:S02]  /*6da0*/  HADD2.F32 R78, -RZ, R0.reuse.H0_H0 ;  /* 0x20000000ff4e7230 */ /* 0x100fe40000004100 */
[----:B------:R-:W-:Y:S02]  /*6db0*/  HADD2.F32 R79, -RZ, R0.H1_H1 ;  /* 0x30000000ff4f7230 */ /* 0x000fe40000004100 */
[C---:B------:R-:W-:Y:S01]  /*6dc0*/  FMUL R0, R47.reuse, R4 ;  /* 0x000000042f007220 */ /* 0x040fe20000400000 */
[--C-:B------:R-:W-:Y:S02]  /*6dd0*/  HADD2.F32 R76, -RZ, R2.reuse.H0_H0 ;  /* 0x20000002ff4c7230 */ /* 0x100fe40000004100 */
[----:B------:R-:W-:Y:S01]  /*6de0*/  FMUL R4, R47, R8 ;  /* 0x000000082f047220 */ /* 0x000fe20000400000 */
[----:B------:R-:W-:Y:S02]  /*6df0*/  HADD2.F32 R77, -RZ, R2.H1_H1 ;  /* 0x30000002ff4d7230 */ /* 0x000fe40000004100 */
[----:B------:R-:W-:Y:S01]  /*6e00*/  FFMA R0, R49, R50, R0 ;  /* 0x0000003231007223 */ /* 0x000fe20000000000 */
[--C-:B------:R-:W-:Y:S02]  /*6e10*/  HADD2.F32 R74, -RZ, R3.reuse.H0_H0 ;  /* 0x20000003ff4a7230 */ /* 0x100fe40000004100 */
[C---:B------:R-:W-:Y:S01]  /*6e20*/  FMUL R2, R47.reuse, R5 ;  /* 0x000000052f027220 */ /* 0x040fe20000400000 */
[----:B------:R-:W-:Y:S02]  /*6e30*/  HADD2.F32 R75, -RZ, R3.H1_H1 ;  /* 0x30000003ff4b7230 */ /* 0x000fe40000004100 */
[C---:B------:R-:W-:Y:S01]  /*6e40*/  FMUL R5, R47.reuse, R9 ;  /* 0x000000092f057220 */ /* 0x040fe20000400000 */
[----:B------:R-:W-:Y:S01]  /*6e50*/  FMUL R8, R47, R12 ;  /* 0x0000000c2f087220 */ /* 0x000fe20000400000 */
[----:B------:R-:W-:Y:S01]  /*6e60*/  FFMA R2, R49, R51, R2 ;  /* 0x0000003331027223 */ /* 0x000fe20000000002 */
[C---:B------:R-:W-:Y:S01]  /*6e70*/  FMUL R9, R47.reuse, R13 ;  /* 0x0000000d2f097220 */ /* 0x040fe20000400000 */
[C---:B------:R-:W-:Y:S01]  /*6e80*/  FMUL R12, R47.reuse, R21 ;  /* 0x000000152f0c7220 */ /* 0x040fe20000400000 */
[C---:B------:R-:W-:Y:S01]  /*6e90*/  FMUL R21, R47.reuse, R30 ;  /* 0x0000001e2f157220 */ /* 0x040fe20000400000 */
[C---:B------:R-:W-:Y:S01]  /*6ea0*/  FMUL R13, R47.reuse, R22 ;  /* 0x000000162f0d7220 */ /* 0x040fe20000400000 */
[C---:B------:R-:W-:Y:S01]  /*6eb0*/  FMUL R22, R47.reuse, R31 ;  /* 0x0000001f2f167220 */ /* 0x040fe20000400000 */
        /* <DEDUP_REMOVED lines=8> */
[C---:B------:R-:W-:Y:S01]  /*6f40*/  FFMA R6, R49.reuse, R56, R6 ;  /* 0x0000003831067223 */ /* 0x040fe20000000006 */
[C---:B------:R-:W-:Y:S01]  /*6f50*/  FFMA R11, R49.reuse, R57, R11 ;  /* 0x00000039310b7223 */ /* 0x040fe2000000000b */
[C---:B------:R-:W-:Y:S01]  /*6f60*/  FFMA R8, R49.reuse, R58, R8 ;  /* 0x0000003a31087223 */ /* 0x040fe20000000008 */
[----:B------:R-:W-:Y:S01]  /*6f70*/  FFMA R9, R49, R59, R9 ;  /* 0x0000003b31097223 */ /* 0x000fe20000000009 */
[----:B------:R-:W-:Y:S01]  /*6f80*/  F2FP.SATFINITE.E4M3.F32.PACK_AB_MERGE_C R52, R7, R3, RZ ;  /* 0x000000030734723e */ /* 0x000fe200048070ff */
[----:B------:R-:W-:Y:S01]  /*6f90*/  FFMA R10, R49, R60, R10 ;  /* 0x0000003c310a7223 */ /* 0x000fe2000000000a */
[----:B------:R-:W-:Y:S01]  /*6fa0*/  F2FP.SATFINITE.E4M3.F32.PACK_AB_MERGE_C R53, R11, R6, RZ ;  /* 0x000000060b35723e */ /* 0x000fe200048070ff */
[----:B------:R-:W-:Y:S01]  /*6fb0*/  FFMA R15, R49, R61, R15 ;  /* 0x0000003d310f7223 */ /* 0x000fe2000000000f */
[C---:B------:R-:W-:Y:S01]  /*6fc0*/  FMUL R3, R47.reuse, R16 ;  /* 0x000000102f037220 */ /* 0x040fe20000400000 */
[C---:B------:R-:W-:Y:S01]  /*6fd0*/  FMUL R6, R47.reuse, R17 ;  /* 0x000000112f067220 */ /* 0x040fe20000400000 */
[----:B------:R-:W-:Y:S01]  /*6fe0*/  F2FP.F16.E4M3.UNPACK_B R51, R87.H1 ;  /* 0x00000057ff33723e */ /* 0x000fe200030006ff */
[----:B------:R-:W-:Y:S01]  /*6ff0*/  FMUL R11, R47, R20 ;  /* 0x000000142f0b7220 */ /* 0x000fe20000400000 */
[----:B------:R-:W-:Y:S01]  /*7000*/  F2FP.SATFINITE.E4M3.F32.PACK_AB_MERGE_C R54, R15, R10, RZ ;  /* 0x0000000a0f36723e */ /* 0x000fe200048070ff */
[C---:B------:R-:W-:Y:S01]  /*7010*/  FFMA R3, R49.reuse, R62, R3 ;  /* 0x0000003e31037223 */ /* 0x040fe20000000003 */
[----:B------:R-:W-:Y:S01]  /*7020*/  FFMA R6, R49, R63, R6 ;  /* 0x0000003f31067223 */ /* 0x000fe20000000006 */
[----:B------:R-:W-:Y:S01]  /*7030*/  FMUL R20, R47, R29 ;  /* 0x0000001d2f147220 */ /* 0x000fe20000400000 */
[----:B------:R-:W-:Y:S01]  /*7040*/  F2FP.SATFINITE.E4M3.F32.PACK_AB_MERGE_C R29, R5, R4, R53 ;  /* 0x00000004051d723e */ /* 0x000fe20004807035 */
[----:B------:R-:W-:Y:S01]  /*7050*/  FMUL R10, R47, R19 ;  /* 0x000000132f0a7220 */ /* 0x000fe20000400000 */
[----:B------:R-:W-:Y:S01]  /*7060*/  F2FP.SATFINITE.E4M3.F32.PACK_AB_MERGE_C R30, R9, R8, R54 ;  /* 0x00000008091e723e */ /* 0x000fe20004807036 */
        /* <DEDUP_REMOVED lines=10> */
[----:B------:R-:W-:Y:S01]  /*7110*/  FFMA R14, R49, R69, R14 ;  /* 0x00000045310e7223 */ /* 0x000fe2000000000e */
[----:B------:R-:W-:Y:S01]  /*7120*/  FMUL R18, R47, R27 ;  /* 0x0000001b2f127220 */ /* 0x000fe20000400000 */
[C---:B------:R-:W-:Y:S01]  /*7130*/  FFMA R15, R49.reuse, R70, R15 ;  /* 0x00000046310f7223 */ /* 0x040fe2000000000f */
[C---:B------:R-:W-:Y:S01]  /*7140*/  FFMA R16, R49.reuse, R71, R16 ;  /* 0x0000004731107223 */ /* 0x040fe20000000010 */
[C---:B------:R-:W-:Y:S01]  /*7150*/  FFMA R17, R49.reuse, R72, R17 ;  /* 0x0000004831117223 */ /* 0x040fe20000000011 */
[C---:B------:R-:W-:Y:S01]  /*7160*/  FFMA R18, R49.reuse, R73, R18 ;  /* 0x0000004931127223 */ /* 0x040fe20000000012 */
[----:B------:R-:W-:Y:S01]  /*7170*/  FFMA R19, R49, R74, R19 ;  /* 0x0000004a31137223 */ /* 0x000fe20000000013 */
[----:B------:R-:W-:Y:S01]  /*7180*/  FMUL R23, R47, R32 ;  /* 0x000000202f177220 */ /* 0x000fe20000400000 */
[----:B------:R-:W-:Y:S01]  /*7190*/  FFMA R20, R49, R75, R20 ;  /* 0x0000004b31147223 */ /* 0x000fe20000000014 */
[----:B------:R-:W-:Y:S01]  /*71a0*/  FMUL R24, R47, R33 ;  /* 0x000000212f187220 */ /* 0x000fe20000400000 */
[--C-:B------:R-:W-:Y:S02]  /*71b0*/  HADD2.F32 R50, -RZ, R51.reuse.H0_H0 ;  /* 0x20000033ff327230 */ /* 0x100fe40000004100 */
[----:B------:R-:W-:Y:S01]  /*71c0*/  FFMA R21, R49, R76, R21 ;  /* 0x0000004c31157223 */ /* 0x000fe20000000015 */
[----:B------:R-:W-:Y:S02]  /*71d0*/  HADD2.F32 R51, -RZ, R51.H1_H1 ;  /* 0x30000033ff337230 */ /* 0x000fe40000004100 */
[----:B------:R-:W-:Y:S01]  /*71e0*/  FMUL R25, R47, R34 ;  /* 0x000000222f197220 */ /* 0x000fe20000400000 */
[----:B------:R-:W-:Y:S01]  /*71f0*/  FFMA R22, R49, R77, R22 ;  /* 0x0000004d31167223 */ /* 0x000fe20000000016 */
[----:B------:R-:W-:Y:S01]  /*7200*/  FMUL R26, R47, R35 ;  /* 0x000000232f1a7220 */ /* 0x000fe20000400000 */
[----:B------:R-:W-:Y:S01]  /*7210*/  F2FP.SATFINITE.E4M3.F32.PACK_AB_MERGE_C R7, R10, R7, RZ ;  /* 0x000000070a07723e */ /* 0x000fe200048070ff */
[C---:B------:R-:W-:Y:S01]  /*7220*/  FFMA R23, R49.reuse, R78, R23 ;  /* 0x0000004e31177223 */ /* 0x040fe20000000017 */
[C---:B------:R-:W-:Y:S01]  /*7230*/  FFMA R24, R49.reuse, R79, R24 ;  /* 0x0000004f31187223 */ /* 0x040fe20000000018 */
[C---:B------:R-:W-:Y:S01]  /*7240*/  FFMA R25, R49.reuse, R50, R25 ;  /* 0x0000003231197223 */ /* 0x040fe20000000019 */
[----:B------:R-:W-:Y:S01]  /*7250*/  FFMA R26, R49, R51, R26 ;  /* 0x00000033311a7223 */ /* 0x000fe2000000001a */
[----:B------:R-:W-:Y:S02]  /*7260*/  F2FP.SATFINITE.E4M3.F32.PACK_AB_MERGE_C R28, R2, R0, R52 ;  /* 0x00000000021c723e */ /* 0x000fe40004807034 */
[----:B------:R-:W-:Y:S02]  /*7270*/  F2FP.SATFINITE.E4M3.F32.PACK_AB_MERGE_C R31, R6, R3, R7 ;  /* 0x00000003061f723e */ /* 0x000fe40004807007 */
[----:B------:R-:W-:Y:S02]  /*7280*/  F2FP.SATFINITE.E4M3.F32.PACK_AB_MERGE_C R13, R14, R13, RZ ;  /* 0x0000000d0e0d723e */ /* 0x000fe400048070ff */
[----:B------:R-:W-:Y:S01]  /*7290*/  F2FP.SATFINITE.E4M3.F32.PACK_AB_MERGE_C R17, R18, R17, RZ ;  /* 0x000000111211723e */ /* 0x000fe200048070ff */
[----:B------:R1:W-:Y:S01]  /*72a0*/  STS.128 [R100+UR49+0x5200], R28 ;  /* 0x0052001c64007988 */ /* 0x0003e20008000c31 */
[----:B------:R-:W-:Y:S02]  /*72b0*/  F2FP.SATFINITE.E4M3.F32.PACK_AB_MERGE_C R14, R22, R21, RZ ;  /* 0x00000015160e723e */ /* 0x000fe400048070ff */
[----:B------:R-:W-:Y:S02]  /*72c0*/  F2FP.SATFINITE.E4M3.F32.PACK_AB_MERGE_C R25, R26, R25, RZ ;  /* 0x000000191a19723e */ /* 0x000fe400048070ff */
[----:B------:R-:W-:Y:S02]  /*72d0*/  F2FP.SATFINITE.E4M3.F32.PACK_AB_MERGE_C R12, R12, R11, R13 ;  /* 0x0000000b0c0c723e */ /* 0x000fe4000480700d */
[----:B------:R-:W-:Y:S02]  /*72e0*/  F2FP.SATFINITE.E4M3.F32.PACK_AB_MERGE_C R13, R16, R15, R17 ;  /* 0x0000000f100d723e */ /* 0x000fe40004807011 */
        /* <DEDUP_REMOVED lines=13> */
[----:B------:R-:W-:Y:S02]  /*73c0*/  UIADD3 UR8, UP0, UPT, UR52, 0x680, URZ ;  /* 0x0000068034087890 */ /* 0x000fe4000ff1e0ff */
[----:B------:R-:W-:Y:S02]  /*73d0*/  UIADD3 UR5, UPT, UPT, UR41, 0x40, URZ ;  /* 0x0000004029057890 */ /* 0x000fe4000fffe0ff */
[----:B------:R-:W-:Y:S02]  /*73e0*/  UIADD3 UR4, UPT, UPT, UR49, 0x5200, URZ ;  /* 0x0000520031047890 */ /* 0x000fe4000fffe0ff */
[----:B------:R-:W-:Y:S01]  /*73f0*/  UIADD3.X UR9, UPT, UPT, URZ, UR53, URZ, UP0, !UPT ;  /* 0x00000035ff097290 */ /* 0x000fe200087fe4ff */
[----:B------:R-:W-:Y:S01]  /*7400*/  UMOV UR6, UR42 ;  /* 0x0000002a00067c82 */ /* 0x000fe20008000000 */
[----:B------:R-:W-:Y:S07]  /*7410*/  UMOV UR7, UR36 ;  /* 0x0000002400077c82 */ /* 0x000fee0008000000 */
[----:B------:R2:W-:Y:S01]  /*7420*/  UTMASTG.3D [UR4], [UR8] ;  /* 0x00000004080073b5 */ /* 0x0005e20008010000 */
[----:B------:R0:W-:Y:S01]  /*7430*/  UTMACMDFLUSH ;  /* 0x00000000000079b7 */ /* 0x0001e20000000000 */
[----:B--2---:R-:W-:Y:S04]  /*7440*/  DEPBAR.LE SB0, 0x1 ;  /* 0x000080400000791a */ /* 0x004fe80000000000 */
.L_x_109:
[----:B------:R-:W-:Y:S05]  /*7450*/  BSYNC.RECONVERGENT B0 ;  /* 0x0000000000007941 */ /* 0x000fea0003800200 */
.L_x_108:
        /* <DEDUP_REMOVED lines=15> */
.L_x_113:
[----:B------:R-:W-:Y:S05]  /*7550*/  BSYNC B0 ;  /* 0x0000000000007941 */ /* 0x000fea0003800000 */
.L_x_112:
[----:B------:R-:W-:Y:S01]  /*7560*/  ISETP.NE.AND P0, PT, R116, RZ, PT ;  /* 0x000000ff7400720c */ /* 0x000fe20003f05270 */
[----:B------:R-:W-:Y:S11]  /*7570*/  VIADD R105, R105, 0x1 ;  /* 0x0000000169697836 */ /* 0x000ff60000000000 */
[----:B------:R-:W-:Y:S01]  /*7580*/  @!UPT UIADD3 URZ, UPT, UPT, URZ, URZ, URZ ;  /* 0x000000fffffff290 */ /* 0x000fe2000fffe0ff */
[----:B------:R3:W4:Y:S04]  /*7590*/  @P0 LDS.128 R84, [R2+0x210] ;  /* 0x0002100002540984 */ /* 0x0007280000000c00 */
[----:B------:R1:W1:Y:S01]  /*75a0*/  @P0 LDS.128 R80, [R3+UR49+0x200] ;  /* 0x0002003103500984 */ /* 0x0002620008000c00 */
        /* <DEDUP_REMOVED lines=14> */
.L_x_111:
[----:B------:R-:W-:Y:S05]  /*7690*/  BSYNC B1 ;  /* 0x0000000000017941 */ /* 0x000fea0003800000 */
.L_x_110:
[----:B------:R-:W-:Y:S05]  /*76a0*/  VIADD R0, R48, 0x80 ;  /* 0x0000008030007836 */ /* 0x000fea0000000000 */
[----:B------:R-:W-:Y:S04]  /*76b0*/  SHF.R.U32.HI R0, RZ, 0x15, R0 ;  /* 0x00000015ff007819 */ /* 0x000fe80000011600 */
[----:B------:R-:W-:Y:S11]  /*76c0*/  LOP3.LUT P0, RZ, R0, 0x3, R101, 0x48, !PT ;  /* 0x0000000300ff7812 */ /* 0x000ff60007804865 */
[----:B------:R-:W-:Y:S02]  /*76d0*/  @!UPT UIADD3 URZ, UPT, UPT, URZ, URZ, URZ ;  /* 0x000000fffffff290 */ /* 0x000fe4000fffe0ff */
[----:B------:R-:W-:Y:S05]  /*76e0*/  @!P0 BRA `(.L_x_115) ;  /* 0x0000000000408947 */ /* 0x000fea0003800000 */
[----:B------:R-:W2:Y:S01]  /*76f0*/  LDCU.64 UR8, c[0x4][0x78] ;  /* 0x01000f00ff0877ac */ /* 0x000ea20008000a00 */
[----:B------:R-:W-:Y:S01]  /*7700*/  MOV R3, 0x0 ;  /* 0x0000000000037802 */ /* 0x000fe20000000f00 */
[----:B-1----:R-:W-:Y:S02]  /*7710*/  HFMA2 R12, -RZ, RZ, 0, 5.9604644775390625e-08 ;  /* 0x00000001ff0c7431 */ /* 0x002fe400000001ff */
[----:B------:R-:W-:Y:S02]  /*7720*/  IMAD.MOV.U32 R8, RZ, RZ, 0x192 ;  /* 0x00000192ff087424 */ /* 0x000fe400078e00ff */
[----:B------:R-:W-:Y:S01]  /*7730*/  IMAD.MOV.U32 R13, RZ, RZ, RZ ;  /* 0x000000ffff0d7224 */ /* 0x000fe200078e00ff */
[----:B------:R-:W1:Y:S01]  /*7740*/  LDCU.64 UR6, c[0x4][0x80] ;  /* 0x01001000ff0677ac */ /* 0x000e620008000a00 */
[----:B------:R-:W3:Y:S01]  /*7750*/  LDC.64 R2, c[0x4][R3] ;  /* 0x0100000003027b82 */ /* 0x000ee20000000a00 */
[----:B------:R-:W4:Y:S01]  /*7760*/  LDCU.64 UR4, c[0x4][0x18] ;  /* 0x01000300ff0477ac */ /* 0x000f220008000a00 */
[----:B--2---:R-:W-:Y:S01]  /*7770*/  MOV R5, UR9 ;  /* 0x0000000900057c02 */ /* 0x004fe20008000f00 */
[----:B------:R-:W-:Y:S01]  /*7780*/  IMAD.U32 R4, RZ, RZ, UR8 ;  /* 0x00000008ff047e24 */ /* 0x000fe2000f8e00ff */
[----:B-1----:R-:W-:Y:S01]  /*7790*/  MOV R7, UR7 ;  /* 0x0000000700077c02 */ /* 0x002fe20008000f00 */
[----:B------:R-:W-:Y:S01]  /*77a0*/  IMAD.U32 R6, RZ, RZ, UR6 ;  /* 0x00000006ff067e24 */ /* 0x000fe2000f8e00ff */
[----:B----4-:R-:W-:Y:S01]  /*77b0*/  MOV R11, UR5 ;  /* 0x00000005000b7c02 */ /* 0x010fe20008000f00 */
[----:B------:R-:W-:Y:S02]  /*77c0*/  IMAD.U32 R10, RZ, RZ, UR4 ;  /* 0x00000004ff0a7e24 */ /* 0x000fe4000f8e00ff */
[----:B------:R-:W-:Y:S07]  /*77d0*/  LEPC R20, `(.L_x_115) ;  /* 0x000000001014794e */ /* 0x000fee0000000000 */
[----:B---3--:R-:W-:Y:S05]  /*77e0*/  CALL.ABS.NOINC R2 ;  /* 0x0000000002007343 */ /* 0x008fea0003c00000 */
.L_x_115:
        /* <DEDUP_REMOVED lines=148> */
[----:B------:R-:W-:Y:S02]  /*8130*/  UIADD3 UR8, UP0, UPT, UR52, 0x680, URZ ;  /* 0x0000068034087890 */ /* 0x000fe4000ff1e0ff */
[----:B------:R-:W-:Y:S02]  /*8140*/  UIADD3 UR5, UPT, UPT, UR41, 0x80, URZ ;  /* 0x0000008029057890 */ /* 0x000fe4000fffe0ff */
[----:B------:R-:W-:Y:S01]  /*8150*/  MOV R109, UR10 ;  /* 0x0000000a006d7c02 */ /* 0x000fe20008000f00 */
[----:B------:R-:W-:Y:S01]  /*8160*/  UIADD3.X UR9, UPT, UPT, URZ, UR53, URZ, UP0, !UPT ;  /* 0x00000035ff097290 */ /* 0x000fe200087fe4ff */
[----:B------:R-:W-:Y:S02]  /*8170*/  UMOV UR6, UR42 ;  /* 0x0000002a00067c82 */ /* 0x000fe40008000000 */
[----:B------:R-:W-:Y:S01]  /*8180*/  R2UR UR4, R109 ;  /* 0x000000006d0472ca */ /* 0x000fe200000e0000 */
[----:B------:R-:W-:Y:S11]  /*8190*/  UMOV UR7, UR36 ;  /* 0x0000002400077c82 */ /* 0x000ff60008000000 */
[----:B------:R-:W-:Y:S01]  /*81a0*/  @!UPT UIADD3 URZ, UPT, UPT, URZ, URZ, URZ ;  /* 0x000000fffffff290 */ /* 0x000fe2000fffe0ff */
[----:B------:R2:W-:Y:S01]  /*81b0*/  UTMASTG.3D [UR4], [UR8] ;  /* 0x00000004080073b5 */ /* 0x0005e20008010000 */
[----:B------:R0:W-:Y:S01]  /*81c0*/  UTMACMDFLUSH ;  /* 0x00000000000079b7 */ /* 0x0001e20000000000 */
[----:B--2---:R-:W-:Y:S04]  /*81d0*/  DEPBAR.LE SB0, 0x1 ;  /* 0x000080400000791a */ /* 0x004fe80000000000 */
.L_x_117:
[----:B------:R-:W-:Y:S05]  /*81e0*/  BSYNC.RECONVERGENT B0 ;  /* 0x0000000000007941 */ /* 0x000fea0003800200 */
.L_x_116:
        /* <DEDUP_REMOVED lines=15> */
.L_x_121:
[----:B------:R-:W-:Y:S05]  /*82e0*/  BSYNC B0 ;  /* 0x0000000000007941 */ /* 0x000fea0003800000 */
.L_x_120:
        /* <DEDUP_REMOVED lines=19> */
.L_x_119:
[----:B------:R-:W-:Y:S05]  /*8420*/  BSYNC B1 ;  /* 0x0000000000017941 */ /* 0x000fea0003800000 */
.L_x_118:
        /* <DEDUP_REMOVED lines=21> */
.L_x_123:
[----:B------:R-:W-:Y:S01]  /*8580*/  ISETP.NE.AND P0, PT, R110, RZ, PT ;  /* 0x000000ff6e00720c */ /* 0x000fe20003f05270 */
[----:B------:R-:W-:Y:S05]  /*8590*/  WARPSYNC.ALL ;  /* 0x0000000000007948 */ /* 0x000fea0003800000 */
[----:B------:R-:W-:Y:S01]  /*85a0*/  R2UR UR4, R48 ;  /* 0x00000000300472ca */ /* 0x000fe200000e0000 */
[----:B------:R-:W-:Y:S01]  /*85b0*/  BSSY.RECONVERGENT B0, `(.L_x_124) ;  /* 0x000009c000007945 */ /* 0x000fe20003800200 */
[-C--:B------:R-:W-:Y:S02]  /*85c0*/  F2FP.F16.E4M3.UNPACK_B R2, R80.reuse ;  /* 0x00000050ff02723e */ /* 0x080fe400020006ff */
[----:B------:R-:W-:Y:S02]  /*85d0*/  F2FP.F16.E4M3.UNPACK_B R80, R80.H1 ;  /* 0x00000050ff50723e */ /* 0x000fe400030006ff */
[-C--:B------:R-:W-:Y:S01]  /*85e0*/  F2FP.F16.E4M3.UNPACK_B R51, R81.reuse ;  /* 0x00000051ff33723e */ /* 0x080fe200020006ff */
[--C-:B------:R-:W-:Y:S01]  /*85f0*/  HADD2.F32 R0, -RZ, R2.reuse.H0_H0 ;  /* 0x20000002ff007230 */ /* 0x100fe20000004100 */
[----:B------:R-:W-:Y:S01]  /*8600*/  F2FP.F16.E4M3.UNPACK_B R81, R81.H1 ;  /* 0x00000051ff51723e */ /* 0x000fe200030006ff */
[----:B------:R-:W-:Y:S01]  /*8610*/  HADD2.F32 R2, -RZ, R2.H1_H1 ;  /* 0x30000002ff027230 */ /* 0x000fe20000004100 */
[-C--:B------:R-:W-:Y:S01]  /*8620*/  F2FP.F16.E4M3.UNPACK_B R55, R82.reuse ;  /* 0x00000052ff37723e */ /* 0x080fe200020006ff */
[--C-:B------:R-:W-:Y:S01]  /*8630*/  HADD2.F32 R3, -RZ, R80.reuse.H0_H0 ;  /* 0x20000050ff037230 */ /* 0x100fe20000004100 */
[----:B------:R-:W-:Y:S01]  /*8640*/  F2FP.F16.E4M3.UNPACK_B R82, R82.H1 ;  /* 0x00000052ff52723e */ /* 0x000fe200030006ff */
[----:B-1----:R-:W-:Y:S01]  /*8650*/  LDTM.16dp32bit_t0_t15.x32 R4, tmem[UR4+0xc0] ;  /* 0x0000c004000479ee */ /* 0x002fe20008a80000 */
[----:B------:R-:W1:Y:S01]  /*8660*/  LDTM.16dp32bit_t16_t31.x32 R4, tmem[UR4+0xe0] ;  /* 0x0000e004000479ee */ /* 0x000e620008aa0000 */
[----:B------:R-:W-:Y:S01]  /*8670*/  NOP ;  /* 0x0000000000007918 */ /* 0x000fe20000000000 */
[--C-:B------:R-:W-:Y:S01]  /*8680*/  HADD2.F32 R50, -RZ, R51.reuse.H0_H0 ;  /* 0x20000033ff327230 */ /* 0x100fe20000004100 */
[----:B------:R-:W-:Y:S01]  /*8690*/  R2UR UR5, R113 ;  /* 0x00000000710572ca */ /* 0x000fe200000e0000 */
[----:B------:R-:W-:Y:S01]  /*86a0*/  HADD2.F32 R51, -RZ, R51.H1_H1 ;  /* 0x30000033ff337230 */ /* 0x000fe20000004100 */
[----:B------:R-:W-:Y:S01]  /*86b0*/  F2FP.F16.E4M3.UNPACK_B R59, R83 ;  /* 0x00000053ff3b723e */ /* 0x000fe200020006ff */
[--C-:B------:R-:W-:Y:S01]  /*86c0*/  HADD2.F32 R54, -RZ, R55.reuse.H0_H0 ;  /* 0x20000037ff367230 */ /* 0x100fe20000004100 */
[----:B------:R-:W-:Y:S01]  /*86d0*/  F2FP.F16.E4M3.UNPACK_B R63, R84 ;  /* 0x00000054ff3f723e */ /* 0x000fe200020006ff */
[----:B------:R-:W-:Y:S01]  /*86e0*/  HADD2.F32 R55, -RZ, R55.H1_H1 ;  /* 0x30000037ff377230 */ /* 0x000fe20000004100 */
[----:B------:R-:W-:Y:S01]  /*86f0*/  F2FP.F16.E4M3.UNPACK_B R67, R85 ;  /* 0x00000055ff43723e */ /* 0x000fe200020006ff */
[--C-:B------:R-:W-:Y:S01]  /*8700*/  HADD2.F32 R58, -RZ, R59.reuse.H0_H0 ;  /* 0x2000003bff3a7230 */ /* 0x100fe20000004100 */
[----:B------:R-:W-:Y:S01]  /*8710*/  F2FP.F16.E4M3.UNPACK_B R71, R86 ;  /* 0x00000056ff47723e */ /* 0x000fe200020006ff */
[----:B------:R-:W-:Y:S01]  /*8720*/  HADD2.F32 R59, -RZ, R59.H1_H1 ;  /* 0x3000003bff3b7230 */ /* 0x000fe20000004100 */
[----:B------:R-:W-:Y:S01]  /*8730*/  F2FP.F16.E4M3.UNPACK_B R74, R87 ;  /* 0x00000057ff4a723e */ /* 0x000fe200020006ff */
[--C-:B------:R-:W-:Y:S01]  /*8740*/  HADD2.F32 R62, -RZ, R63.reuse.H0_H0 ;  /* 0x2000003fff3e7230 */ /* 0x100fe20000004100 */
[----:B------:R-:W-:Y:S01]  /*8750*/  F2FP.F16.E4M3.UNPACK_B R83, R83.H1 ;  /* 0x00000053ff53723e */ /* 0x000fe200030006ff */
[----:B------:R-:W-:Y:S01]  /*8760*/  UIADD3 UR5, UPT, UPT, UR5, 0xf0, URZ ;  /* 0x000000f005057890 */ /* 0x000fe2000fffe0ff */
[----:B------:R-:W-:Y:S01]  /*8770*/  HADD2.F32 R63, -RZ, R63.H1_H1 ;  /* 0x3000003fff3f7230 */ /* 0x000fe20000004100 */
[----:B------:R-:W-:Y:S01]  /*8780*/  F2FP.F16.E4M3.UNPACK_B R84, R84.H1 ;  /* 0x00000054ff54723e */ /* 0x000fe200030006ff */
[--C-:B------:R-:W-:Y:S01]  /*8790*/  HADD2.F32 R66, -RZ, R67.reuse.H0_H0 ;  /* 0x20000043ff427230 */ /* 0x100fe20000004100 */
[----:B------:R-:W-:Y:S01]  /*87a0*/  UPRMT UR5, UR37, 0x654, UR5 ;  /* 0x0000065425057896 */ /* 0x000fe20008000005 */
[----:B------:R-:W-:Y:S01]  /*87b0*/  HADD2.F32 R67, -RZ, R67.H1_H1 ;  /* 0x30000043ff437230 */ /* 0x000fe20000004100 */
[----:B------:R-:W-:Y:S01]  /*87c0*/  F2FP.F16.E4M3.UNPACK_B R85, R85.H1 ;  /* 0x00000055ff55723e */ /* 0x000fe200030006ff */
[--C-:B------:R-:W-:Y:S02]  /*87d0*/  HADD2.F32 R70, -RZ, R71.reuse.H0_H0 ;  /* 0x20000047ff467230 */ /* 0x100fe40000004100 */
[C---:B-1----:R-:W-:Y:S01]  /*87e0*/  FMUL R4, R47.reuse, R4 ;  /* 0x000000042f047220 */ /* 0x042fe20000400000 */
[C---:B------:R-:W-:Y:S01]  /*87f0*/  FMUL R5, R47.reuse, R5 ;  /* 0x000000052f057220 */ /* 0x040fe20000400000 */
[C---:B------:R-:W-:Y:S01]  /*8800*/  FMUL R8, R47.reuse, R8 ;  /* 0x000000082f087220 */ /* 0x040fe20000400000 */
[----:B------:R-:W-:Y:S01]  /*8810*/  FMUL R9, R47, R9 ;  /* 0x000000092f097220 */ /* 0x000fe20000400000 */
[C---:B------:R-:W-:Y:S01]  /*8820*/  FFMA R4, R49.reuse, R0, R4 ;  /* 0x0000000031047223 */ /* 0x040fe20000000004 */
[----:B------:R-:W-:Y:S01]  /*8830*/  SYNCS.ARRIVE.TRANS64.RED.A1T0 RZ, [UR5], RZ ;  /* 0x000000ffffff79a7 */ /* 0x000fe20008100405 */
        /* <DEDUP_REMOVED lines=8> */
[----:B------:R-:W-:Y:S02]  /*88c0*/  HADD2.F32 R71, -RZ, R71.H1_H1 ;  /* 0x30000047ff477230 */ /* 0x000fe40000004100 */
[C---:B------:R-:W-:Y:S01]  /*88d0*/  FMUL R25, R47.reuse, R30 ;  /* 0x0000001e2f197220 */ /* 0x040fe20000400000 */
[C---:B------:R-:W-:Y:S01]  /*88e0*/  FMUL R30, R47.reuse, R35 ;  /* 0x000000232f1e7220 */ /* 0x040fe20000400000 */
[----:B------:R-:W-:Y:S02]  /*88f0*/  HADD2.F32 R48, -RZ, R80.H1_H1 ;  /* 0x30000050ff307230 */ /* 0x000fe40000004100 */
[C---:B------:R-:W-:Y:S01]  /*8900*/  FMUL R6, R47.reuse, R6 ;  /* 0x000000062f067220 */ /* 0x040fe20000400000 */
[C---:B------:R-:W-:Y:S01]  /*8910*/  FMUL R7, R47.reuse, R7 ;  /* 0x000000072f077220 */ /* 0x040fe20000400000 */
[--C-:B------:R-:W-:Y:S02]  /*8920*/  HADD2.F32 R52, -RZ, R81.reuse.H0_H0 ;  /* 0x20000051ff347230 */ /* 0x100fe40000004100 */
[----:B------:R-:W-:Y:S01]  /*8930*/  FMUL R10, R47, R10 ;  /* 0x0000000a2f0a7220 */ /* 0x000fe20000400000 */
[C---:B------:R-:W-:Y:S01]  /*8940*/  FFMA R6, R49.reuse, R3, R6 ;  /* 0x0000000331067223 */ /* 0x040fe20000000006 */
[----:B------:R-:W-:Y:S02]  /*8950*/  HADD2.F32 R53, -RZ, R81.H1_H1 ;  /* 0x30000051ff357230 */ /* 0x000fe40000004100 */
[C---:B------:R-:W-:Y:S01]  /*8960*/  FFMA R7, R49.reuse, R48, R7 ;  /* 0x0000003031077223 */ /* 0x040fe20000000007 */
[C---:B------:R-:W-:Y:S01]  /*8970*/  FFMA R8, R49.reuse, R50, R8 ;  /* 0x0000003231087223 */ /* 0x040fe20000000008 */
[C---:B------:R-:W-:Y:S01]  /*8980*/  FFMA R9, R49.reuse, R51, R9 ;  /* 0x0000003331097223 */ /* 0x040fe20000000009 */
[----:B------:R-:W-:Y:S01]  /*8990*/  FFMA R10, R49, R52, R10 ;  /* 0x00000034310a7223 */ /* 0x000fe2000000000a */
[--C-:B------:R-:W-:Y:S01]  /*89a0*/  HADD2.F32 R48, -RZ, R74.reuse.H0_H0 ;  /* 0x2000004aff307230 */ /* 0x100fe20000004100 */
[----:B------:R-:W-:Y:S01]  /*89b0*/  F2FP.SATFINITE.E4M3.F32.PACK_AB_MERGE_C R77, R7, R6, RZ ;  /* 0x00000006074d723e */ /* 0x000fe200048070ff */
[C---:B------:R-:W-:Y:S01]  /*89c0*/  FMUL R7, R47.reuse, R24 ;  /* 0x000000182f077220 */ /* 0x040fe20000400000 */
[C---:B------:R-:W-:Y:S01]  /*89d0*/  FMUL R24, R47.reuse, R29 ;  /* 0x0000001d2f187220 */ /* 0x040fe20000400000 */
[C---:B------:R-:W-:Y:S01]  /*89e0*/  FMUL R29, R47.reuse, R34 ;  /* 0x000000222f1d7220 */ /* 0x040fe20000400000 */
[----:B------:R-:W-:Y:S02]  /*89f0*/  HADD2.F32 R74, -RZ, R74.H1_H1 ;  /* 0x3000004aff4a7230 */ /* 0x000fe40000004100 */
[C---:B------:R-:W-:Y:S01]  /*8a00*/  FMUL R11, R47.reuse, R11 ;  /* 0x0000000b2f0b7220 */ /* 0x040fe20000400000 */
[--C-:B------:R-:W-:Y:S02]  /*8a10*/  HADD2.F32 R56, -RZ, R82.reuse.H0_H0 ;  /* 0x20000052ff387230 */ /* 0x100fe40000004100 */
[----:B------:R-:W-:Y:S01]  /*8a20*/  FMUL R14, R47, R14 ;  /* 0x0000000e2f0e7220 */ /* 0x000fe20000400000 */
[----:B------:R-:W-:Y:S02]  /*8a30*/  HADD2.F32 R57, -RZ, R82.H1_H1 ;  /* 0x30000052ff397230 */ /* 0x000fe40000004100 */
[C---:B------:R-:W-:Y:S01]  /*8a40*/  FFMA R11, R49.reuse, R53, R11 ;  /* 0x00000035310b7223 */ /* 0x040fe2000000000b */
[----:B------:R-:W-:Y:S01]  /*8a50*/  F2FP.F16.E4M3.UNPACK_B R86, R86.H1 ;  /* 0x00000056ff56723e */ /* 0x000fe200030006ff */
[C---:B------:R-:W-:Y:S01]  /*8a60*/  FFMA R12, R49.reuse, R54, R12 ;  /* 0x00000036310c7223 */ /* 0x040fe2000000000c */
[C---:B------:R-:W-:Y:S01]  /*8a70*/  FFMA R13, R49.reuse, R55, R13 ;  /* 0x00000037310d7223 */ /* 0x040fe2000000000d */
[----:B------:R-:W-:Y:S01]  /*8a80*/  F2FP.F16.E4M3.UNPACK_B R87, R87.H1 ;  /* 0x00000057ff57723e */ /* 0x000fe200030006ff */
[----:B------:R-:W-:Y:S01]  /*8a90*/  FFMA R14, R49, R56, R14 ;  /* 0x00000038310e7223 */ /* 0x000fe2000000000e */
[----:B------:R-:W-:Y:S01]  /*8aa0*/  F2FP.SATFINITE.E4M3.F32.PACK_AB_MERGE_C R10, R11, R10, RZ ;  /* 0x0000000a0b0a723e */ /* 0x000fe200048070ff */
[C---:B------:R-:W-:Y:S01]  /*8ab0*/  FMUL R15, R47.reuse, R15 ;  /* 0x0000000f2f0f7220 */ /* 0x040fe20000400000 */
[--C-:B------:R-:W-:Y:S02]  /*8ac0*/  HADD2.F32 R60, -RZ, R83.reuse.H0_H0 ;  /* 0x20000053ff3c7230 */ /* 0x100fe40000004100 */
[----:B------:R-:W-:Y:S01]  /*8ad0*/  FMUL R18, R47, R18 ;  /* 0x000000122f127220 */ /* 0x000fe20000400000 */
[----:B------:R-:W-:Y:S02]  /*8ae0*/  HADD2.F32 R61, -RZ, R83.H1_H1 ;  /* 0x30000053ff3d7230 */ /* 0x000fe40000004100 */
[----:B------:R-:W-:Y:S01]  /*8af0*/  FFMA R15, R49, R57, R15 ;  /* 0x00000039310f7223 */ /* 0x000fe2000000000f */
[----:B------:R-:W-:Y:S01]  /*8b00*/  IADD3 R45, PT, PT, R45, 0x1, RZ ;  /* 0x000000012d2d7810 */ /* 0x000fe20007ffe0ff */
[C---:B------:R-:W-:Y:S01]  /*8b10*/  FFMA R16, R49.reuse, R58, R16 ;  /* 0x0000003a31107223 */ /* 0x040fe20000000010 */
        /* <DEDUP_REMOVED lines=8> */
[C---:B------:R-:W-:Y:S01]  /*8ba0*/  FFMA R0, R49.reuse, R62, R0 ;  /* 0x0000003e31007223 */ /* 0x040fe20000000000 */
[C---:B------:R-:W-:Y:S01]  /*8bb0*/  FFMA R2, R49.reuse, R63, R2 ;  /* 0x0000003f31027223 */ /* 0x040fe20000000002 */
[--C-:B------:R-:W-:Y:S02]  /*8bc0*/  HADD2.F32 R68, -RZ, R85.reuse.H0_H0 ;  /* 0x20000055ff447230 */ /* 0x100fe40000004100 */
[----:B------:R-:W-:Y:S01]  /*8bd0*/  FFMA R3, R49, R64, R3 ;  /* 0x0000004031037223 */ /* 0x000fe20000000003 */
[----:B------:R-:W-:Y:S02]  /*8be0*/  HADD2.F32 R69, -RZ, R85.H1_H1 ;  /* 0x30000055ff457230 */ /* 0x000fe40000004100 */
[C---:B------:R-:W-:Y:S01]  /*8bf0*/  FMUL R21, R47.reuse, R26 ;  /* 0x0000001a2f157220 */ /* 0x040fe20000400000 */
[----:B------:R-:W-:Y:S01]  /*8c00*/  FMUL R22, R47, R27 ;  /* 0x0000001b2f167220 */ /* 0x000fe20000400000 */
[C---:B------:R-:W-:Y:S01]  /*8c10*/  FFMA R6, R49.reuse, R65, R6 ;  /* 0x0000004131067223 */ /* 0x040fe20000000006 */
[----:B------:R-:W-:Y:S01]  /*8c20*/  FFMA R7, R49, R66, R7 ;  /* 0x0000004231077223 */ /* 0x000fe20000000007 */
[----:B------:R-:W-:Y:S01]  /*8c30*/  FMUL R23, R47, R28 ;  /* 0x0000001c2f177220 */ /* 0x000fe20000400000 */
[C---:B------:R-:W-:Y:S01]  /*8c40*/  FFMA R20, R49.reuse, R67, R20 ;  /* 0x0000004331147223 */ /* 0x040fe20000000014 */
[--C-:B------:R-:W-:Y:S02]  /*8c50*/  HADD2.F32 R72, -RZ, R86.reuse.H0_H0 ;  /* 0x20000056ff487230 */ /* 0x100fe40000004100 */
[C---:B------:R-:W-:Y:S01]  /*8c60*/  FFMA R21, R49.reuse, R68, R21 ;  /* 0x0000004431157223 */ /* 0x040fe20000000015 */
[----:B------:R-:W-:Y:S02]  /*8c70*/  HADD2.F32 R73, -RZ, R86.H1_H1 ;  /* 0x30000056ff497230 */ /* 0x000fe40000004100 */
[----:B------:R-:W-:Y:S01]  /*8c80*/  FFMA R22, R49, R69, R22 ;  /* 0x0000004531167223 */ /* 0x000fe20000000016 */
[C---:B------:R-:W-:Y:S01]  /*8c90*/  FMUL R26, R47.reuse, R31 ;  /* 0x0000001f2f1a7220 */ /* 0x040fe20000400000 */
[----:B------:R-:W-:Y:S01]  /*8ca0*/  FMUL R27, R47, R32 ;  /* 0x000000202f1b7220 */ /* 0x000fe20000400000 */
[----:B------:R-:W-:Y:S01]  /*8cb0*/  FFMA R23, R49, R70, R23 ;  /* 0x0000004631177223 */ /* 0x000fe20000000017 */
[----:B------:R-:W-:Y:S01]  /*8cc0*/  FMUL R28, R47, R33 ;  /* 0x000000212f1c7220 */ /* 0x000fe20000400000 */
[C---:B------:R-:W-:Y:S01]  /*8cd0*/  FFMA R24, R49.reuse, R71, R24 ;  /* 0x0000004731187223 */ /* 0x040fe20000000018 */
[--C-:B------:R-:W-:Y:S02]  /*8ce0*/  HADD2.F32 R75, -RZ, R87.reuse.H0_H0 ;  /* 0x20000057ff4b7230 */ /* 0x100fe40000004100 */
[C---:B------:R-:W-:Y:S01]  /*8cf0*/  FFMA R25, R49.reuse, R72, R25 ;  /* 0x0000004831197223 */ /* 0x040fe20000000019 */
[----:B------:R-:W-:Y:S02]  /*8d00*/  HADD2.F32 R76, -RZ, R87.H1_H1 ;  /* 0x30000057ff4c7230 */ /* 0x000fe40000004100 */
[----:B------:R-:W-:Y:S01]  /*8d10*/  FFMA R26, R49, R73, R26 ;  /* 0x00000049311a7223 */ /* 0x000fe2000000001a */
[----:B------:R-:W-:Y:S01]  /*8d20*/  F2FP.SATFINITE.E4M3.F32.PACK_AB_MERGE_C R14, R15, R14, RZ ;  /* 0x0000000e0f0e723e */ /* 0x000fe200048070ff */
[----:B------:R-:W-:Y:S01]  /*8d30*/  FFMA R27, R49, R48, R27 ;  /* 0x00000030311b7223 */ /* 0x000fe2000000001b */
[----:B------:R-:W-:Y:S01]  /*8d40*/  F2FP.SATFINITE.E4M3.F32.PACK_AB_MERGE_C R18, R19, R18, RZ ;  /* 0x000000121312723e */ /* 0x000fe200048070ff */
[C---:B------:R-:W-:Y:S01]  /*8d50*/  FFMA R28, R49.reuse, R74, R28 ;  /* 0x0000004a311c7223 */ /* 0x040fe2000000001c */
[C---:B------:R-:W-:Y:S01]  /*8d60*/  FFMA R29, R49.reuse, R75, R29 ;  /* 0x0000004b311d7223 */ /* 0x040fe2000000001d */
[----:B------:R-:W-:Y:S01]  /*8d70*/  FFMA R30, R49, R76, R30 ;  /* 0x0000004c311e7223 */ /* 0x000fe2000000001e */
[----:B------:R-:W-:Y:S02]  /*8d80*/  F2FP.SATFINITE.E4M3.F32.PACK_AB_MERGE_C R32, R5, R4, R77 ;  /* 0x000000040520723e */ /* 0x000fe4000480704d */
[----:B------:R-:W-:Y:S02]  /*8d90*/  F2FP.SATFINITE.E4M3.F32.PACK_AB_MERGE_C R33, R9, R8, R10 ;  /* 0x000000080921723e */ /* 0x000fe4000480700a */
        /* <DEDUP_REMOVED lines=10> */
[----:B------:R-:W-:Y:S05]  /*8e40*/  F2FP.SATFINITE.E4M3.F32.PACK_AB_MERGE_C R7, R28, R27, R29 ;  /* 0x0000001b1c07723e */ /* 0x000fea000480701d */
        /* <DEDUP_REMOVED lines=18> */
.L_x_125:
[----:B------:R-:W-:Y:S05]  /*8f70*/  BSYNC.RECONVERGENT B0 ;  /* 0x0000000000007941 */ /* 0x000fea0003800200 */
.L_x_124:
[----:B------:R-:W-:Y:S01]  /*8f80*/  BAR.SYNC.DEFER_BLOCKING 0x1, 0x80 ;  /* 0x0042000000007b1d */ /* 0x000fe20000010000 */
[----:B------:R-:W-:Y:S01]  /*8f90*/  ISETP.NE.AND P2, PT, R111, RZ, PT ;  /* 0x000000ff6f00720c */ /* 0x000fe20003f45270 */
[----:B------:R-:W-:Y:S01]  /*8fa0*/  IMAD.IADD R14, R43, 0x1, R94 ;  /* 0x000000012b0e7824 */ /* 0x000fe200078e025e */
[----:B------:R-:W-:Y:S01]  /*8fb0*/  ISETP.NE.AND P0, PT, R112, 0x2, PT ;  /* 0x000000027000780c */ /* 0x000fe20003f05270 */
[----:B------:R-:W-:Y:S01]  /*8fc0*/  IMAD.IADD R15, R44, 0x1, R95 ;  /* 0x000000012c0f7824 */ /* 0x000fe200078e025f */
[----:B------:R-:W-:Y:S02]  /*8fd0*/  ISETP.NE.AND P1, PT, R45, 0x4, PT ;  /* 0x000000042d00780c */ /* 0x000fe40003f25270 */
[----:B------:R-:W-:Y:S02]  /*8fe0*/  SEL R2, RZ, 0x1, P0 ;  /* 0x00000001ff027807 */ /* 0x000fe40000000000 */
[----:B------:R-:W-:Y:S02]  /*8ff0*/  SEL R0, RZ, 0x1, P1 ;  /* 0x00000001ff007807 */ /* 0x000fe40000800000 */
[----:B------:R-:W-:Y:S02]  /*9000*/  LOP3.LUT R106, R106, R2, RZ, 0x3c, !PT ;  /* 0x000000026a6a7212 */ /* 0x000fe400078e3cff */
[----:B------:R-:W-:Y:S02]  /*9010*/  LOP3.LUT R107, R107, R0, RZ, 0x3c, !PT ;  /* 0x000000006b6b7212 */ /* 0x000fe400078e3cff */
[----:B------:R-:W-:Y:S02]  /*9020*/  @P2 R2UR UR36, R103 ;  /* 0x00000000672422ca */ /* 0x000fe400000e0000 */
[----:B------:R-:W-:Y:S02]  /*9030*/  SEL R112, R112, RZ, P0 ;  /* 0x000000ff70707207 */ /* 0x000fe40000000000 */
[----:B------:R-:W-:Y:S01]  /*9040*/  SEL R45, R45, RZ, P1 ;  /* 0x000000ff2d2d7207 */ /* 0x000fe20000800000 */
[----:B------:R-:W-:Y:S10]  /*9050*/  @P2 BRA `(.L_x_126) ;  /* 0xffffffbc00382947 */ /* 0x000ff4000383ffff */
[----:B------:R-:W-:Y:S05]  /*9060*/  EXIT ;  /* 0x000000000000794d */ /* 0x000fea0003800000 */
.L_x_19:
[----:B--2---:R2:W1:Y:S02]  /*9070*/  SYNCS.PHASECHK.TRANS64.TRYWAIT P0, [R2+URZ+0x120], R3 ;  /* 0x00012003020075a7 */ /* 0x00446400080011ff */
[----:B-1----:R-:W-:Y:S05]  /*9080*/  @!P0 NANOSLEEP.SYNCS 0x989680 ;  /* 0x009896800000895d */ /* 0x002fea0003900000 */
[----:B------:R-:W1:Y:S02]  /*9090*/  @!P0 SYNCS.PHASECHK.TRANS64 P0, [R2+URZ+0x120], R3 ;  /* 0x00012003020085a7 */ /* 0x000e6400080010ff */
[----:B-1----:R-:W-:Y:S05]  /*90a0*/  @!P0 BRA `(.L_x_19) ;  /* 0xfffffffc00f08947 */ /* 0x002fea000383ffff */
[----:B------:R-:W-:Y:S05]  /*90b0*/  BRA `(.L_x_127) ;  /* 0xffffff8400587947 */ /* 0x000fea000383ffff */
.L_x_22:
[----:B-1----:R-:W-:-:S07]  /*90c0*/  MOV R2, UR33 ;  /* 0x0000002100027c02 */ /* 0x002fce0008000f00 */
.L_x_128:
[----:B-1----:R1:W2:Y:S02]  /*90d0*/  SYNCS.PHASECHK.TRANS64.TRYWAIT P0, [R2+URZ+0x30], R4 ;  /* 0x00003004020075a7 */ /* 0x0022a400080011ff */
[----:B--2---:R-:W-:Y:S05]  /*90e0*/  @!P0 NANOSLEEP.SYNCS 0x989680 ;  /* 0x009896800000895d */ /* 0x004fea0003900000 */
[----:B------:R-:W2:Y:S02]  /*90f0*/  @!P0 SYNCS.PHASECHK.TRANS64 P0, [R2+URZ+0x30], R4 ;  /* 0x00003004020085a7 */ /* 0x000ea400080010ff */
[----:B--2---:R-:W-:Y:S05]  /*9100*/  @!P0 BRA `(.L_x_128) ;  /* 0xfffffffc00f08947 */ /* 0x004fea000383ffff */
[----:B------:R-:W-:Y:S05]  /*9110*/  BRA `(.L_x_21) ;  /* 0xffffff8400a87947 */ /* 0x000fea000383ffff */
.L_x_28:
[----:B-1----:R-:W-:-:S07]  /*9120*/  MOV R2, UR17 ;  /* 0x0000001100027c02 */ /* 0x002fce0008000f00 */
.L_x_129:
[----:B-1----:R1:W2:Y:S02]  /*9130*/  SYNCS.PHASECHK.TRANS64.TRYWAIT P0, [R2+URZ+0x30], R4 ;  /* 0x00003004020075a7 */ /* 0x0022a400080011ff */
[----:B--2---:R-:W-:Y:S05]  /*9140*/  @!P0 NANOSLEEP.SYNCS 0x989680 ;  /* 0x009896800000895d */ /* 0x004fea0003900000 */
[----:B------:R-:W2:Y:S02]  /*9150*/  @!P0 SYNCS.PHASECHK.TRANS64 P0, [R2+URZ+0x30], R4 ;  /* 0x00003004020085a7 */ /* 0x000ea400080010ff */
[----:B--2---:R-:W-:Y:S05]  /*9160*/  @!P0 BRA `(.L_x_129) ;  /* 0xfffffffc00f08947 */ /* 0x004fea000383ffff */
[----:B------:R-:W-:Y:S05]  /*9170*/  BRA `(.L_x_27) ;  /* 0xffffff8800507947 */ /* 0x000fea000383ffff */
.L_x_32:
[----:B-1----:R1:W2:Y:S02]  /*9180*/  SYNCS.PHASECHK.TRANS64.TRYWAIT P0, [R2+URZ+0xb0], R3 ;  /* 0x0000b003020075a7 */ /* 0x0022a400080011ff */
[----:B--2---:R-:W-:Y:S05]  /*9190*/  @!P0 NANOSLEEP.SYNCS 0x989680 ;  /* 0x009896800000895d */ /* 0x004fea0003900000 */
[----:B------:R-:W2:Y:S02]  /*91a0*/  @!P0 SYNCS.PHASECHK.TRANS64 P0, [R2+URZ+0xb0], R3 ;  /* 0x0000b003020085a7 */ /* 0x000ea400080010ff */
[----:B--2---:R-:W-:Y:S05]  /*91b0*/  @!P0 BRA `(.L_x_32) ;  /* 0xfffffffc00f08947 */ /* 0x004fea000383ffff */
[----:B------:R-:W-:Y:S05]  /*91c0*/  BRA `(.L_x_130) ;  /* 0xffffff8800e07947 */ /* 0x000fea000383ffff */
.L_x_36:
[----:B----4-:R-:W-:-:S07]  /*91d0*/  MOV R0, UR5 ;  /* 0x0000000500007c02 */ /* 0x010fce0008000f00 */
.L_x_131:
[----:B-1----:R1:W2:Y:S02]  /*91e0*/  SYNCS.PHASECHK.TRANS64.TRYWAIT P0, [R0+URZ], R2 ;  /* 0x00000002000075a7 */ /* 0x0022a400080011ff */
[----:B--2---:R-:W-:Y:S05]  /*91f0*/  @!P0 NANOSLEEP.SYNCS 0x989680 ;  /* 0x009896800000895d */ /* 0x004fea0003900000 */
[----:B------:R-:W2:Y:S02]  /*9200*/  @!P0 SYNCS.PHASECHK.TRANS64 P0, [R0+URZ], R2 ;  /* 0x00000002000085a7 */ /* 0x000ea400080010ff */
[----:B--2---:R-:W-:Y:S05]  /*9210*/  @!P0 BRA `(.L_x_131) ;  /* 0xfffffffc00f08947 */ /* 0x004fea000383ffff */
[----:B------:R-:W-:Y:S05]  /*9220*/  BRA `(.L_x_132) ;  /* 0xffffff9000507947 */ /* 0x000fea000383ffff */
.L_x_37:
[----:B----4-:R-:W-:-:S07]  /*9230*/  MOV R0, UR5 ;  /* 0x0000000500007c02 */ /* 0x010fce0008000f00 */
.L_x_133:
[----:B-1----:R1:W2:Y:S02]  /*9240*/  SYNCS.PHASECHK.TRANS64.TRYWAIT P0, [R0+URZ], R3 ;  /* 0x00000003000075a7 */ /* 0x0022a400080011ff */
[----:B--2---:R-:W-:Y:S05]  /*9250*/  @!P0 NANOSLEEP.SYNCS 0x989680 ;  /* 0x009896800000895d */ /* 0x004fea0003900000 */
[----:B------:R-:W2:Y:S02]  /*9260*/  @!P0 SYNCS.PHASECHK.TRANS64 P0, [R0+URZ], R3 ;  /* 0x00000003000085a7 */ /* 0x000ea400080010ff */
[----:B--2---:R-:W-:Y:S05]  /*9270*/  @!P0 BRA `(.L_x_133) ;  /* 0xfffffffc00f08947 */ /* 0x004fea000383ffff */
[----:B------:R-:W-:Y:S05]  /*9280*/  BRA `(.L_x_134) ;  /* 0xffffff90005c7947 */ /* 0x000fea000383ffff */
.L_x_38:
[----:B----4-:R-:W-:-:S07]  /*9290*/  MOV R0, UR5 ;  /* 0x0000000500007c02 */ /* 0x010fce0008000f00 */
.L_x_135:
[----:B-1----:R1:W2:Y:S02]  /*92a0*/  SYNCS.PHASECHK.TRANS64.TRYWAIT P0, [R0+URZ], R3 ;  /* 0x00000003000075a7 */ /* 0x0022a400080011ff */
[----:B--2---:R-:W-:Y:S05]  /*92b0*/  @!P0 NANOSLEEP.SYNCS 0x989680 ;  /* 0x009896800000895d */ /* 0x004fea0003900000 */
[----:B------:R-:W2:Y:S02]  /*92c0*/  @!P0 SYNCS.PHASECHK.TRANS64 P0, [R0+URZ], R3 ;  /* 0x00000003000085a7 */ /* 0x000ea400080010ff */
[----:B--2---:R-:W-:Y:S05]  /*92d0*/  @!P0 BRA `(.L_x_135) ;  /* 0xfffffffc00f08947 */ /* 0x004fea000383ffff */
[----:B------:R-:W-:Y:S05]  /*92e0*/  BRA `(.L_x_136) ;  /* 0xffffff9000687947 */ /* 0x000fea000383ffff */
.L_x_39:
[----:B----4-:R-:W-:-:S07]  /*92f0*/  MOV R0, UR5 ;  /* 0x0000000500007c02 */ /* 0x010fce0008000f00 */
.L_x_137:
[----:B-1----:R1:W2:Y:S02]  /*9300*/  SYNCS.PHASECHK.TRANS64.TRYWAIT P0, [R0+URZ], R3 ;  /* 0x00000003000075a7 */ /* 0x0022a400080011ff */
[----:B--2---:R-:W-:Y:S05]  /*9310*/  @!P0 NANOSLEEP.SYNCS 0x989680 ;  /* 0x009896800000895d */ /* 0x004fea0003900000 */
[----:B------:R-:W2:Y:S02]  /*9320*/  @!P0 SYNCS.PHASECHK.TRANS64 P0, [R0+URZ], R3 ;  /* 0x00000003000085a7 */ /* 0x000ea400080010ff */
[----:B--2---:R-:W-:Y:S05]  /*9330*/  @!P0 BRA `(.L_x_137) ;  /* 0xfffffffc00f08947 */ /* 0x004fea000383ffff */
[----:B------:R-:W-:Y:S05]  /*9340*/  BRA `(.L_x_138) ;  /* 0xffffff9000747947 */ /* 0x000fea000383ffff */
.L_x_40:
[----:B----4-:R-:W-:-:S07]  /*9350*/  MOV R0, UR5 ;  /* 0x0000000500007c02 */ /* 0x010fce0008000f00 */
.L_x_139:
[----:B-1----:R1:W2:Y:S02]  /*9360*/  SYNCS.PHASECHK.TRANS64.TRYWAIT P0, [R0+URZ], R3 ;  /* 0x00000003000075a7 */ /* 0x0022a400080011ff */
[----:B--2---:R-:W-:Y:S05]  /*9370*/  @!P0 NANOSLEEP.SYNCS 0x989680 ;  /* 0x009896800000895d */ /* 0x004fea0003900000 */
[----:B------:R-:W2:Y:S02]  /*9380*/  @!P0 SYNCS.PHASECHK.TRANS64 P0, [R0+URZ], R3 ;  /* 0x00000003000085a7 */ /* 0x000ea400080010ff */
[----:B--2---:R-:W-:Y:S05]  /*9390*/  @!P0 BRA `(.L_x_139) ;  /* 0xfffffffc00f08947 */ /* 0x004fea000383ffff */
[----:B------:R-:W-:Y:S05]  /*93a0*/  BRA `(.L_x_140) ;  /* 0xffffff9000807947 */ /* 0x000fea000383ffff */
.L_x_43:
[----:B-1----:R1:W2:Y:S02]  /*93b0*/  SYNCS.PHASECHK.TRANS64.TRYWAIT P0, [R0+URZ+0x110], R4 ;  /* 0x00011004000075a7 */ /* 0x0022a400080011ff */
[----:B--2---:R-:W-:Y:S05]  /*93c0*/  @!P0 NANOSLEEP.SYNCS 0x989680 ;  /* 0x009896800000895d */ /* 0x004fea0003900000 */
[----:B------:R-:W2:Y:S02]  /*93d0*/  @!P0 SYNCS.PHASECHK.TRANS64 P0, [R0+URZ+0x110], R4 ;  /* 0x00011004000085a7 */ /* 0x000ea400080010ff */
[----:B--2---:R-:W-:Y:S05]  /*93e0*/  @!P0 BRA `(.L_x_43) ;  /* 0xfffffffc00f08947 */ /* 0x004fea000383ffff */
[----:B------:R-:W-:Y:S05]  /*93f0*/  BRA `(.L_x_141) ;  /* 0xffffff9000dc7947 */ /* 0x000fea000383ffff */
.L_x_44:
[----:B------:R-:W-:-:S07]  /*9400*/  MOV R0, UR5 ;  /* 0x0000000500007c02 */ /* 0x000fce0008000f00 */
.L_x_142:
[----:B-1----:R1:W2:Y:S02]  /*9410*/  SYNCS.PHASECHK.TRANS64.TRYWAIT P0, [R0+URZ+0xc0], R5 ;  /* 0x0000c005000075a7 */ /* 0x0022a400080011ff */
[----:B--2---:R-:W-:Y:S05]  /*9420*/  @!P0 NANOSLEEP.SYNCS 0x989680 ;  /* 0x009896800000895d */ /* 0x004fea0003900000 */
[----:B------:R-:W2:Y:S02]  /*9430*/  @!P0 SYNCS.PHASECHK.TRANS64 P0, [R0+URZ+0xc0], R5 ;  /* 0x0000c005000085a7 */ /* 0x000ea400080010ff */
[----:B--2---:R-:W-:Y:S05]  /*9440*/  @!P0 BRA `(.L_x_142) ;  /* 0xfffffffc00f08947 */ /* 0x004fea000383ffff */
[----:B------:R-:W-:Y:S05]  /*9450*/  BRA `(.L_x_143) ;  /* 0xffffff9000ec7947 */ /* 0x000fea000383ffff */
.L_x_45:
[----:B-1----:R1:W2:Y:S02]  /*9460*/  SYNCS.PHASECHK.TRANS64.TRYWAIT P1, [R0+URZ+0xb0], R4 ;  /* 0x0000b004000075a7 */ /* 0x0022a400080211ff */
[----:B--2---:R-:W-:Y:S05]  /*9470*/  @!P1 NANOSLEEP.SYNCS 0x989680 ;  /* 0x009896800000995d */ /* 0x004fea0003900000 */
[----:B------:R-:W2:Y:S02]  /*9480*/  @!P1 SYNCS.PHASECHK.TRANS64 P1, [R0+URZ+0xb0], R4 ;  /* 0x0000b004000095a7 */ /* 0x000ea400080210ff */
[----:B--2---:R-:W-:Y:S05]  /*9490*/  @!P1 BRA `(.L_x_45) ;  /* 0xfffffffc00f09947 */ /* 0x004fea000383ffff */
[----:B------:R-:W-:Y:S05]  /*94a0*/  BRA `(.L_x_144) ;  /* 0xffffff94001c7947 */ /* 0x000fea000383ffff */
.L_x_48:
[----:B------:R-:W-:-:S07]  /*94b0*/  MOV R0, UR5 ;  /* 0x0000000500007c02 */ /* 0x000fce0008000f00 */
.L_x_145:
[----:B-1----:R1:W2:Y:S02]  /*94c0*/  SYNCS.PHASECHK.TRANS64.TRYWAIT P0, [R0+URZ+0xc0], R2 ;  /* 0x0000c002000075a7 */ /* 0x0022a400080011ff */
[----:B--2---:R-:W-:Y:S05]  /*94d0*/  @!P0 NANOSLEEP.SYNCS 0x989680 ;  /* 0x009896800000895d */ /* 0x004fea0003900000 */
[----:B------:R-:W2:Y:S02]  /*94e0*/  @!P0 SYNCS.PHASECHK.TRANS64 P0, [R0+URZ+0xc0], R2 ;  /* 0x0000c002000085a7 */ /* 0x000ea400080010ff */
[----:B--2---:R-:W-:Y:S05]  /*94f0*/  @!P0 BRA `(.L_x_145) ;  /* 0xfffffffc00f08947 */ /* 0x004fea000383ffff */
[----:B------:R-:W-:Y:S05]  /*9500*/  BRA `(.L_x_47) ;  /* 0xffffff9400707947 */ /* 0x000fea000383ffff */
.L_x_55:
[----:B-1----:R1:W2:Y:S02]  /*9510*/  SYNCS.PHASECHK.TRANS64.TRYWAIT P1, [R0+URZ+0xb0], R2 ;  /* 0x0000b002000075a7 */ /* 0x0022a400080211ff */
[----:B--2---:R-:W-:Y:S05]  /*9520*/  @!P1 NANOSLEEP.SYNCS 0x989680 ;  /* 0x009896800000995d */ /* 0x004fea0003900000 */
[----:B------:R-:W2:Y:S02]  /*9530*/  @!P1 SYNCS.PHASECHK.TRANS64 P1, [R0+URZ+0xb0], R2 ;  /* 0x0000b002000095a7 */ /* 0x000ea400080210ff */
[----:B--2---:R-:W-:Y:S05]  /*9540*/  @!P1 BRA `(.L_x_55) ;  /* 0xfffffffc00f09947 */ /* 0x004fea000383ffff */
[----:B------:R-:W-:Y:S05]  /*9550*/  BRA `(.L_x_146) ;  /* 0xffffff9800d07947 */ /* 0x000fea000383ffff */
.L_x_56:
[----:B------:R-:W-:-:S07]  /*9560*/  MOV R2, UR8 ;  /* 0x0000000800027c02 */ /* 0x000fce0008000f00 */
.L_x_147:
[----:B-1----:R1:W2:Y:S02]  /*9570*/  SYNCS.PHASECHK.TRANS64.TRYWAIT P0, [R2+URZ+0xf0], R0 ;  /* 0x0000f000020075a7 */ /* 0x0022a400080011ff */
[----:B--2---:R-:W-:Y:S05]  /*9580*/  @!P0 NANOSLEEP.SYNCS 0x989680 ;  /* 0x009896800000895d */ /* 0x004fea0003900000 */
[----:B------:R-:W2:Y:S02]  /*9590*/  @!P0 SYNCS.PHASECHK.TRANS64 P0, [R2+URZ+0xf0], R0 ;  /* 0x0000f000020085a7 */ /* 0x000ea400080010ff */
[----:B--2---:R-:W-:Y:S05]  /*95a0*/  @!P0 BRA `(.L_x_147) ;  /* 0xfffffffc00f08947 */ /* 0x004fea000383ffff */
[----:B------:R-:W-:Y:S05]  /*95b0*/  BRA `(.L_x_148) ;  /* 0xffffff9c00207947 */ /* 0x000fea000383ffff */
.L_x_59:
[----:B------:R-:W-:Y:S07]  /*95c0*/  MOV R0, UR7 ;  /* 0x0000000700007c02 */ /* 0x000fee0008000f00 */
.L_x_149:
[----:B-1----:R1:W2:Y:S02]  /*95d0*/  SYNCS.PHASECHK.TRANS64.TRYWAIT P0, [R0+URZ], R2 ;  /* 0x00000002000075a7 */ /* 0x0022a400080011ff */
[----:B--2---:R-:W-:Y:S05]  /*95e0*/  @!P0 NANOSLEEP.SYNCS 0x989680 ;  /* 0x009896800000895d */ /* 0x004fea0003900000 */
[----:B------:R-:W2:Y:S02]  /*95f0*/  @!P0 SYNCS.PHASECHK.TRANS64 P0, [R0+URZ], R2 ;  /* 0x00000002000085a7 */ /* 0x000ea400080010ff */
[----:B--2---:R-:W-:Y:S05]  /*9600*/  @!P0 BRA `(.L_x_149) ;  /* 0xfffffffc00f08947 */ /* 0x004fea000383ffff */
[----:B------:R-:W-:Y:S05]  /*9610*/  BRA `(.L_x_58) ;  /* 0xffffff9c003c7947 */ /* 0x000fea000383ffff */
.L_x_62:
[----:B------:R-:W-:-:S07]  /*9620*/  MOV R0, UR5 ;  /* 0x0000000500007c02 */ /* 0x000fce0008000f00 */
.L_x_150:
[----:B--2---:R2:W3:Y:S02]  /*9630*/  SYNCS.PHASECHK.TRANS64.TRYWAIT P0, [R0+URZ], R2 ;  /* 0x00000002000075a7 */ /* 0x0044e400080011ff */
[----:B---3--:R-:W-:Y:S05]  /*9640*/  @!P0 NANOSLEEP.SYNCS 0x989680 ;  /* 0x009896800000895d */ /* 0x008fea0003900000 */
[----:B------:R-:W3:Y:S02]  /*9650*/  @!P0 SYNCS.PHASECHK.TRANS64 P0, [R0+URZ], R2 ;  /* 0x00000002000085a7 */ /* 0x000ee400080010ff */
[----:B---3--:R-:W-:Y:S05]  /*9660*/  @!P0 BRA `(.L_x_150) ;  /* 0xfffffffc00f08947 */ /* 0x008fea000383ffff */
[----:B------:R-:W-:Y:S05]  /*9670*/  BRA `(.L_x_151) ;  /* 0xffffff9c00f07947 */ /* 0x000fea000383ffff */
.L_x_63:
[----:B------:R-:W-:-:S07]  /*9680*/  MOV R0, UR5 ;  /* 0x0000000500007c02 */ /* 0x000fce0008000f00 */
.L_x_152:
[----:B-1----:R1:W2:Y:S02]  /*9690*/  SYNCS.PHASECHK.TRANS64.TRYWAIT P0, [R0+URZ], R3 ;  /* 0x00000003000075a7 */ /* 0x0022a400080011ff */
[----:B--2---:R-:W-:Y:S05]  /*96a0*/  @!P0 NANOSLEEP.SYNCS 0x989680 ;  /* 0x009896800000895d */ /* 0x004fea0003900000 */
[----:B------:R-:W2:Y:S02]  /*96b0*/  @!P0 SYNCS.PHASECHK.TRANS64 P0, [R0+URZ], R3 ;  /* 0x00000003000085a7 */ /* 0x000ea400080010ff */
[----:B--2---:R-:W-:Y:S05]  /*96c0*/  @!P0 BRA `(.L_x_152) ;  /* 0xfffffffc00f08947 */ /* 0x004fea000383ffff */
[----:B------:R-:W-:Y:S05]  /*96d0*/  BRA `(.L_x_153) ;  /* 0xffffff9c00fc7947 */ /* 0x000fea000383ffff */
.L_x_64:
[----:B------:R-:W-:-:S07]  /*96e0*/  MOV R0, UR5 ;  /* 0x0000000500007c02 */ /* 0x000fce0008000f00 */
.L_x_154:
[----:B-1----:R1:W2:Y:S02]  /*96f0*/  SYNCS.PHASECHK.TRANS64.TRYWAIT P0, [R0+URZ], R3 ;  /* 0x00000003000075a7 */ /* 0x0022a400080011ff */
[----:B--2---:R-:W-:Y:S05]  /*9700*/  @!P0 NANOSLEEP.SYNCS 0x989680 ;  /* 0x009896800000895d */ /* 0x004fea0003900000 */
[----:B------:R-:W2:Y:S02]  /*9710*/  @!P0 SYNCS.PHASECHK.TRANS64 P0, [R0+URZ], R3 ;  /* 0x00000003000085a7 */ /* 0x000ea400080010ff */
[----:B--2---:R-:W-:Y:S05]  /*9720*/  @!P0 BRA `(.L_x_154) ;  /* 0xfffffffc00f08947 */ /* 0x004fea000383ffff */
[----:B------:R-:W-:Y:S05]  /*9730*/  BRA `(.L_x_155) ;  /* 0xffffffa000087947 */ /* 0x000fea000383ffff */
.L_x_65:
[----:B-1----:R-:W-:-:S07]  /*9740*/  MOV R0, UR7 ;  /* 0x0000000700007c02 */ /* 0x002fce0008000f00 */
.L_x_156:
[----:B-1----:R1:W2:Y:S02]  /*9750*/  SYNCS.PHASECHK.TRANS64.TRYWAIT P0, [R0+URZ], R2 ;  /* 0x00000002000075a7 */ /* 0x0022a400080011ff */
[----:B--2---:R-:W-:Y:S05]  /*9760*/  @!P0 NANOSLEEP.SYNCS 0x989680 ;  /* 0x009896800000895d */ /* 0x004fea0003900000 */
[----:B------:R-:W2:Y:S02]  /*9770*/  @!P0 SYNCS.PHASECHK.TRANS64 P0, [R0+URZ], R2 ;  /* 0x00000002000085a7 */ /* 0x000ea400080010ff */
[----:B--2---:R-:W-:Y:S05]  /*9780*/  @!P0 BRA `(.L_x_156) ;  /* 0xfffffffc00f08947 */ /* 0x004fea000383ffff */
[----:B------:R-:W-:Y:S05]  /*9790*/  BRA `(.L_x_157) ;  /* 0xffffffa000147947 */ /* 0x000fea000383ffff */
.L_x_70:
[----:B--2---:R2:W3:Y:S02]  /*97a0*/  SYNCS.PHASECHK.TRANS64.TRYWAIT P0, [R0+URZ+0xb0], R2 ;  /* 0x0000b002000075a7 */ /* 0x0044e400080011ff */
[----:B---3--:R-:W-:Y:S05]  /*97b0*/  @!P0 NANOSLEEP.SYNCS 0x989680 ;  /* 0x009896800000895d */ /* 0x008fea0003900000 */
[----:B------:R-:W3:Y:S02]  /*97c0*/  @!P0 SYNCS.PHASECHK.TRANS64 P0, [R0+URZ+0xb0], R2 ;  /* 0x0000b002000085a7 */ /* 0x000ee400080010ff */
[----:B---3--:R-:W-:Y:S05]  /*97d0*/  @!P0 BRA `(.L_x_70) ;  /* 0xfffffffc00f08947 */ /* 0x008fea000383ffff */
[----:B------:R-:W-:Y:S05]  /*97e0*/  BRA `(.L_x_158) ;  /* 0xffffffa400207947 */ /* 0x000fea000383ffff */
.L_x_73:
[----:B------:R-:W-:Y:S07]  /*97f0*/  MOV R0, UR7 ;  /* 0x0000000700007c02 */ /* 0x000fee0008000f00 */
.L_x_159:
[----:B--2---:R2:W3:Y:S02]  /*9800*/  SYNCS.PHASECHK.TRANS64.TRYWAIT P0, [R0+URZ+0xa8], R2 ;  /* 0x0000a802000075a7 */ /* 0x0044e400080011ff */
[----:B---3--:R-:W-:Y:S05]  /*9810*/  @!P0 NANOSLEEP.SYNCS 0x989680 ;  /* 0x009896800000895d */ /* 0x008fea0003900000 */
[----:B------:R-:W3:Y:S02]  /*9820*/  @!P0 SYNCS.PHASECHK.TRANS64 P0, [R0+URZ+0xa8], R2 ;  /* 0x0000a802000085a7 */ /* 0x000ee400080010ff */
[----:B---3--:R-:W-:Y:S05]  /*9830*/  @!P0 BRA `(.L_x_159) ;  /* 0xfffffffc00f08947 */ /* 0x008fea000383ffff */
[----:B------:R-:W-:Y:S05]  /*9840*/  BRA `(.L_x_72) ;  /* 0xffffffa800007947 */ /* 0x000fea000383ffff */
.L_x_76:
[----:B------:R-:W-:Y:S07]  /*9850*/  MOV R0, UR7 ;  /* 0x0000000700007c02 */ /* 0x000fee0008000f00 */
.L_x_160:
[----:B-1----:R1:W2:Y:S02]  /*9860*/  SYNCS.PHASECHK.TRANS64.TRYWAIT P0, [R0+URZ+0x80], R14 ;  /* 0x0000800e000075a7 */ /* 0x0022a400080011ff */
[----:B--2---:R-:W-:Y:S05]  /*9870*/  @!P0 NANOSLEEP.SYNCS 0x989680 ;  /* 0x009896800000895d */ /* 0x004fea0003900000 */
[----:B------:R-:W2:Y:S02]  /*9880*/  @!P0 SYNCS.PHASECHK.TRANS64 P0, [R0+URZ+0x80], R14 ;  /* 0x0000800e000085a7 */ /* 0x000ea400080010ff */
[----:B--2---:R-:W-:Y:S05]  /*9890*/  @!P0 BRA `(.L_x_160) ;  /* 0xfffffffc00f08947 */ /* 0x004fea000383ffff */
[----:B------:R-:W-:Y:S05]  /*98a0*/  BRA `(.L_x_161) ;  /* 0xffffffa800787947 */ /* 0x000fea000383ffff */
.L_x_77:
[----:B------:R-:W-:Y:S07]  /*98b0*/  MOV R0, UR7 ;  /* 0x0000000700007c02 */ /* 0x000fee0008000f00 */
.L_x_162:
[----:B-1----:R1:W2:Y:S02]  /*98c0*/  SYNCS.PHASECHK.TRANS64.TRYWAIT P0, [R0+URZ+0x88], R14 ;  /* 0x0000880e000075a7 */ /* 0x0022a400080011ff */
[----:B--2---:R-:W-:Y:S05]  /*98d0*/  @!P0 NANOSLEEP.SYNCS 0x989680 ;  /* 0x009896800000895d */ /* 0x004fea0003900000 */
[----:B------:R-:W2:Y:S02]  /*98e0*/  @!P0 SYNCS.PHASECHK.TRANS64 P0, [R0+URZ+0x88], R14 ;  /* 0x0000880e000085a7 */ /* 0x000ea400080010ff */
[----:B--2---:R-:W-:Y:S05]  /*98f0*/  @!P0 BRA `(.L_x_162) ;  /* 0xfffffffc00f08947 */ /* 0x004fea000383ffff */
[----:B------:R-:W-:Y:S05]  /*9900*/  BRA `(.L_x_163) ;  /* 0xffffffa800b07947 */ /* 0x000fea000383ffff */
.L_x_78:
[----:B------:R-:W-:Y:S07]  /*9910*/  MOV R0, UR7 ;  /* 0x0000000700007c02 */ /* 0x000fee0008000f00 */
.L_x_164:
[----:B-1----:R1:W2:Y:S02]  /*9920*/  SYNCS.PHASECHK.TRANS64.TRYWAIT P0, [R0+URZ+0x90], R14 ;  /* 0x0000900e000075a7 */ /* 0x0022a400080011ff */
[----:B--2---:R-:W-:Y:S05]  /*9930*/  @!P0 NANOSLEEP.SYNCS 0x989680 ;  /* 0x009896800000895d */ /* 0x004fea0003900000 */
[----:B------:R-:W2:Y:S02]  /*9940*/  @!P0 SYNCS.PHASECHK.TRANS64 P0, [R0+URZ+0x90], R14 ;  /* 0x0000900e000085a7 */ /* 0x000ea400080010ff */
[----:B--2---:R-:W-:Y:S05]  /*9950*/  @!P0 BRA `(.L_x_164) ;  /* 0xfffffffc00f08947 */ /* 0x004fea000383ffff */
[----:B------:R-:W-:Y:S05]  /*9960*/  BRA `(.L_x_165) ;  /* 0xffffffa800f47947 */ /* 0x000fea000383ffff */
.L_x_79:
[----:B------:R-:W-:Y:S07]  /*9970*/  MOV R0, UR7 ;  /* 0x0000000700007c02 */ /* 0x000fee0008000f00 */
.L_x_166:
[----:B-1----:R1:W2:Y:S02]  /*9980*/  SYNCS.PHASECHK.TRANS64.TRYWAIT P0, [R0+URZ+0x98], R14 ;  /* 0x0000980e000075a7 */ /* 0x0022a400080011ff */
[----:B--2---:R-:W-:Y:S05]  /*9990*/  @!P0 NANOSLEEP.SYNCS 0x989680 ;  /* 0x009896800000895d */ /* 0x004fea0003900000 */
[----:B------:R-:W2:Y:S02]  /*99a0*/  @!P0 SYNCS.PHASECHK.TRANS64 P0, [R0+URZ+0x98], R14 ;  /* 0x0000980e000085a7 */ /* 0x000ea400080010ff */
[----:B--2---:R-:W-:Y:S05]  /*99b0*/  @!P0 BRA `(.L_x_166) ;  /* 0xfffffffc00f08947 */ /* 0x004fea000383ffff */
[----:B------:R-:W-:Y:S05]  /*99c0*/  BRA `(.L_x_167) ;  /* 0xffffffac00787947 */ /* 0x000fea000383ffff */
.L_x_81:
[----:B------:R-:W-:-:S07]  /*99d0*/  MOV R0, UR7 ;  /* 0x0000000700007c02 */ /* 0x000fce0008000f00 */
.L_x_168:
[----:B-1----:R1:W3:Y:S02]  /*99e0*/  SYNCS.PHASECHK.TRANS64.TRYWAIT P0, [R0+URZ+0x80], R2 ;  /* 0x00008002000075a7 */ /* 0x0022e400080011ff */
[----:B---3--:R-:W-:Y:S05]  /*99f0*/  @!P0 NANOSLEEP.SYNCS 0x989680 ;  /* 0x009896800000895d */ /* 0x008fea0003900000 */
[----:B------:R-:W3:Y:S02]  /*9a00*/  @!P0 SYNCS.PHASECHK.TRANS64 P0, [R0+URZ+0x80], R2 ;  /* 0x00008002000085a7 */ /* 0x000ee400080010ff */
[----:B---3--:R-:W-:Y:S05]  /*9a10*/  @!P0 BRA `(.L_x_168) ;  /* 0xfffffffc00f08947 */ /* 0x008fea000383ffff */
[----:B------:R-:W-:Y:S05]  /*9a20*/  BRA `(.L_x_169) ;  /* 0xffffffac00e87947 */ /* 0x000fea000383ffff */
.L_x_82:
[----:B-1----:R-:W-:-:S07]  /*9a30*/  MOV R0, UR7 ;  /* 0x0000000700007c02 */ /* 0x002fce0008000f00 */
.L_x_170:
[----:B-1----:R1:W3:Y:S02]  /*9a40*/  SYNCS.PHASECHK.TRANS64.TRYWAIT P0, [R0+URZ+0x88], R2 ;  /* 0x00008802000075a7 */ /* 0x0022e400080011ff */
[----:B---3--:R-:W-:Y:S05]  /*9a50*/  @!P0 NANOSLEEP.SYNCS 0x989680 ;  /* 0x009896800000895d */ /* 0x008fea0003900000 */
[----:B------:R-:W3:Y:S02]  /*9a60*/  @!P0 SYNCS.PHASECHK.TRANS64 P0, [R0+URZ+0x88], R2 ;  /* 0x00008802000085a7 */ /* 0x000ee400080010ff */
[----:B---3--:R-:W-:Y:S05]  /*9a70*/  @!P0 BRA `(.L_x_170) ;  /* 0xfffffffc00f08947 */ /* 0x008fea000383ffff */
[----:B------:R-:W-:Y:S05]  /*9a80*/  BRA `(.L_x_171) ;  /* 0xffffffac00d87947 */ /* 0x000fea000383ffff */
.L_x_83:
[----:B-1----:R-:W-:-:S07]  /*9a90*/  MOV R0, UR7 ;  /* 0x0000000700007c02 */ /* 0x002fce0008000f00 */
.L_x_172:
[----:B-1----:R1:W3:Y:S02]  /*9aa0*/  SYNCS.PHASECHK.TRANS64.TRYWAIT P0, [R0+URZ+0x90], R2 ;  /* 0x00009002000075a7 */ /* 0x0022e400080011ff */
[----:B---3--:R-:W-:Y:S05]  /*9ab0*/  @!P0 NANOSLEEP.SYNCS 0x989680 ;  /* 0x009896800000895d */ /* 0x008fea0003900000 */
[----:B------:R-:W3:Y:S02]  /*9ac0*/  @!P0 SYNCS.PHASECHK.TRANS64 P0, [R0+URZ+0x90], R2 ;  /* 0x00009002000085a7 */ /* 0x000ee400080010ff */
[----:B---3--:R-:W-:Y:S05]  /*9ad0*/  @!P0 BRA `(.L_x_172) ;  /* 0xfffffffc00f08947 */ /* 0x008fea000383ffff */
[----:B------:R-:W-:Y:S05]  /*9ae0*/  BRA `(.L_x_173) ;  /* 0xffffffac00c87947 */ /* 0x000fea000383ffff */
.L_x_85:
[----:B--2---:R2:W4:Y:S02]  /*9af0*/  SYNCS.PHASECHK.TRANS64.TRYWAIT P0, [R0+URZ+0xb0], R2 ;  /* 0x0000b002000075a7 */ /* 0x00452400080011ff */
[----:B----4-:R-:W-:Y:S05]  /*9b00*/  @!P0 NANOSLEEP.SYNCS 0x989680 ;  /* 0x009896800000895d */ /* 0x010fea0003900000 */
[----:B------:R-:W4:Y:S02]  /*9b10*/  @!P0 SYNCS.PHASECHK.TRANS64 P0, [R0+URZ+0xb0], R2 ;  /* 0x0000b002000085a7 */ /* 0x000f2400080010ff */
[----:B----4-:R-:W-:Y:S05]  /*9b20*/  @!P0 BRA `(.L_x_85) ;  /* 0xfffffffc00f08947 */ /* 0x010fea000383ffff */
[----:B------:R-:W-:Y:S05]  /*9b30*/  BRA `(.L_x_174) ;  /* 0xffffffb000947947 */ /* 0x000fea000383ffff */
.L_x_96:
[----:B-1----:R1:W3:Y:S02]  /*9b40*/  SYNCS.PHASECHK.TRANS64.TRYWAIT P1, [R2+URZ+0x60], R0 ;  /* 0x00006000020075a7 */ /* 0x0022e400080211ff */
[----:B---3--:R-:W-:Y:S05]  /*9b50*/  @!P1 NANOSLEEP.SYNCS 0x989680 ;  /* 0x009896800000995d */ /* 0x008fea0003900000 */
[----:B------:R-:W3:Y:S02]  /*9b60*/  @!P1 SYNCS.PHASECHK.TRANS64 P1, [R2+URZ+0x60], R0 ;  /* 0x00006000020095a7 */ /* 0x000ee400080210ff */
[----:B---3--:R-:W-:Y:S05]  /*9b70*/  @!P1 BRA `(.L_x_96) ;  /* 0xfffffffc00f09947 */ /* 0x008fea000383ffff */
[----:B------:R-:W-:Y:S05]  /*9b80*/  BRA `(.L_x_95) ;  /* 0xffffffbc00ac7947 */ /* 0x000fea000383ffff */
.L_x_98:
[----:B-1----:R1:W2:Y:S02]  /*9b90*/  SYNCS.PHASECHK.TRANS64.TRYWAIT P0, [R113+URZ+0xd0], R3 ;  /* 0x0000d003710075a7 */ /* 0x0022a400080011ff */
[----:B--2---:R-:W-:Y:S05]  /*9ba0*/  @!P0 NANOSLEEP.SYNCS 0x989680 ;  /* 0x009896800000895d */ /* 0x004fea0003900000 */
[----:B------:R-:W2:Y:S02]  /*9bb0*/  @!P0 SYNCS.PHASECHK.TRANS64 P0, [R113+URZ+0xd0], R3 ;  /* 0x0000d003710085a7 */ /* 0x000ea400080010ff */
[----:B--2---:R-:W-:Y:S05]  /*9bc0*/  @!P0 BRA `(.L_x_98) ;  /* 0xfffffffc00f08947 */ /* 0x004fea000383ffff */
[----:B------:R-:W-:Y:S05]  /*9bd0*/  BRA `(.L_x_97) ;  /* 0xffffffc000007947 */ /* 0x000fea000383ffff */
.L_x_106:
[----:B--2---:R2:W3:Y:S02]  /*9be0*/  SYNCS.PHASECHK.TRANS64.TRYWAIT P0, [R0+URZ+0x60], R3 ;  /* 0x00006003000075a7 */ /* 0x0044e400080011ff */
[----:B---3--:R-:W-:Y:S05]  /*9bf0*/  @!P0 NANOSLEEP.SYNCS 0x989680 ;  /* 0x009896800000895d */ /* 0x008fea0003900000 */
[----:B------:R-:W3:Y:S02]  /*9c00*/  @!P0 SYNCS.PHASECHK.TRANS64 P0, [R0+URZ+0x60], R3 ;  /* 0x00006003000085a7 */ /* 0x000ee400080010ff */
[----:B---3--:R-:W-:Y:S05]  /*9c10*/  @!P0 BRA `(.L_x_106) ;  /* 0xfffffffc00f08947 */ /* 0x008fea000383ffff */
[----:B------:R-:W-:Y:S05]  /*9c20*/  BRA `(.L_x_105) ;  /* 0xffffffc800f07947 */ /* 0x000fea000383ffff */
.L_x_114:
[----:B--2---:R2:W3:Y:S02]  /*9c30*/  SYNCS.PHASECHK.TRANS64.TRYWAIT P0, [R0+URZ+0x60], R4 ;  /* 0x00006004000075a7 */ /* 0x0044e400080011ff */
[----:B---3--:R-:W-:Y:S05]  /*9c40*/  @!P0 NANOSLEEP.SYNCS 0x989680 ;  /* 0x009896800000895d */ /* 0x008fea0003900000 */
[----:B------:R-:W3:Y:S02]  /*9c50*/  @!P0 SYNCS.PHASECHK.TRANS64 P0, [R0+URZ+0x60], R4 ;  /* 0x00006004000085a7 */ /* 0x000ee400080010ff */
[----:B---3--:R-:W-:Y:S05]  /*9c60*/  @!P0 BRA `(.L_x_114) ;  /* 0xfffffffc00f08947 */ /* 0x008fea000383ffff */
[----:B------:R-:W-:Y:S05]  /*9c70*/  BRA `(.L_x_113) ;  /* 0xffffffd800347947 */ /* 0x000fea000383ffff */
.L_x_122:
[----:B--2---:R2:W3:Y:S02]  /*9c80*/  SYNCS.PHASECHK.TRANS64.TRYWAIT P0, [R0+URZ+0x60], R4 ;  /* 0x00006004000075a7 */ /* 0x0044e400080011ff */
[----:B---3--:R-:W-:Y:S05]  /*9c90*/  @!P0 NANOSLEEP.SYNCS 0x989680 ;  /* 0x009896800000895d */ /* 0x008fea0003900000 */
[----:B------:R-:W3:Y:S02]  /*9ca0*/  @!P0 SYNCS.PHASECHK.TRANS64 P0, [R0+URZ+0x60], R4 ;  /* 0x00006004000085a7 */ /* 0x000ee400080010ff */
[----:B---3--:R-:W-:Y:S05]  /*9cb0*/  @!P0 BRA `(.L_x_122) ;  /* 0xfffffffc00f08947 */ /* 0x008fea000383ffff */
[----:B------:R-:W-:Y:S05]  /*9cc0*/  BRA `(.L_x_121) ;  /* 0xffffffe400847947 */ /* 0x000fea000383ffff */
        .weak           $__internal_0_$__cuda_sm10x_tcgen05_guardrail_trap_col_being_dealloced_not_returned_by_alloc
        .type           $__internal_0_$__cuda_sm10x_tcgen05_guardrail_trap_col_being_dealloced_not_returned_by_alloc,@function
        .size           $__internal_0_$__cuda_sm10x_tcgen05_guardrail_trap_col_being_dealloced_not_returned_by_alloc,($__internal_1_$__cuda_sm10x_tcgen05_guardrail_trap_phase_invalid_during_alloc - $__internal_0_$__cuda_sm10x_tcgen05_guardrail_trap_col_being_dealloced_not_returned_by_alloc)
$__internal_0_$__cuda_sm10x_tcgen05_guardrail_trap_col_being_dealloced_not_returned_by_alloc:
[----:B------:R-:W-:Y:S05]  /*9cd0*/  BPT.TRAP 0x1 ;  /* 0x000000040000795c */ /* 0x000fea0000300000 */
[----:B------:R-:W-:-:S04]  /*9ce0*/  HFMA2 R3, -RZ, RZ, 0, 0 ;  /* 0x00000000ff037431 */ /* 0x000fc800000001ff */
[----:B------:R-:W-:Y:S05]  /*9cf0*/  RET.REL.NODEC R2 `(_ZN7cutlass13device_kernelINS_4gemm6kernel13GemmUniversalIN4cute5tupleIJiiiiEEENS1_10collective13CollectiveMmaINS1_35MainloopSm100TmaUmmaWarpSpecializedILi6ELi2ELi4ENS5_IJNS4_1CILi1EEESB_SB_EEEEENS5_IJNSA_ILi64EEENSA_ILi256EEESE_EEENS_12float_e4m3_tENS5_IJlSB_lEEESH_SI_NS4_8TiledMMAINS4_8MMA_AtomIJNS4_10MMA_TraitsINS4_19SM100_MMA_F8F6F4_SSEJSH_SH_fSE_SF_NS4_17integral_constantINS4_4UMMA5MajorELSP_0EEESQ_NSN_INSO_7ScaleInELSR_0EEESS_EEEEEENS4_6LayoutISC_NS5_IJNSA_ILi0EEESW_SW_EEEEENS5_IJNS4_10UnderscoreESZ_SZ_EEEEENS4_13SM90_TMA_LOADENS4_14ComposedLayoutINS4_7SwizzleILi2ELi4ELi3EEENS4_18smem_ptr_flag_bitsILi8EEENSV_INS5_IJNSA_ILi8EEESE_EEENS5_IJSE_SB_EEEEEEEvNS4_8identityES12_S1C_vS1D_EENS_8epilogue10collective18CollectiveEpilogueINS1F_23Sm100TmaWarpSpecializedILi4ELi2ELi32ELb0ELb0EEEJSG_NS5_IJNSV_ISE_SB_EES1K_EEESH_SI_SH_SI_NS1F_6fusion15FusionCallbacksIS1J_NS1M_17LinearCombinationISH_fSH_fLNS_15FloatRoundStyleE2EEESG_S1L_JEEENS4_5SM1004TMEM4LOAD26SM100_TMEM_LOAD_16dp32b32xES12_S1C_NS4_39AutoVectorizingCopyWithAssumedAlignmentILi128EEENS4_14SM90_TMA_STOREES1C_S1X_S1X_EEEvvEEEEvNT_6ParamsE) ;  /* 0xffffff6002c07950 */ /* 0x000fea0003c3ffff */
        .weak           $__internal_1_$__cuda_sm10x_tcgen05_guardrail_trap_phase_invalid_during_alloc
        .type           $__internal_1_$__cuda_sm10x_tcgen05_guardrail_trap_phase_invalid_during_alloc,@function
        .size           $__internal_1_$__cuda_sm10x_tcgen05_guardrail_trap_phase_invalid_during_alloc,($__internal_2_$__cuda_sm10x_tcgen05_guardrail_trap_unallocated_columns_being_dealloced - $__internal_1_$__cuda_sm10x_tcgen05_guardrail_trap_phase_invalid_during_alloc)
$__internal_1_$__cuda_sm10x_tcgen05_guardrail_trap_phase_invalid_during_alloc:
[----:B------:R-:W-:Y:S05]  /*9d00*/  BPT.TRAP 0x1 ;  /* 0x000000040000795c */ /* 0x000fea0000300000 */
[----:B------:R-:W-:-:S04]  /*9d10*/  MOV R3, 0x0 ;  /* 0x0000000000037802 */ /* 0x000fc80000000f00 */
[----:B------:R-:W-:Y:S05]  /*9d20*/  RET.REL.NODEC R2 `(_ZN7cutlass13device_kernelINS_4gemm6kernel13GemmUniversalIN4cute5tupleIJiiiiEEENS1_10collective13CollectiveMmaINS1_35MainloopSm100TmaUmmaWarpSpecializedILi6ELi2ELi4ENS5_IJNS4_1CILi1EEESB_SB_EEEEENS5_IJNSA_ILi64EEENSA_ILi256EEESE_EEENS_12float_e4m3_tENS5_IJlSB_lEEESH_SI_NS4_8TiledMMAINS4_8MMA_AtomIJNS4_10MMA_TraitsINS4_19SM100_MMA_F8F6F4_SSEJSH_SH_fSE_SF_NS4_17integral_constantINS4_4UMMA5MajorELSP_0EEESQ_NSN_INSO_7ScaleInELSR_0EEESS_EEEEEENS4_6LayoutISC_NS5_IJNSA_ILi0EEESW_SW_EEEEENS5_IJNS4_10UnderscoreESZ_SZ_EEEEENS4_13SM90_TMA_LOADENS4_14ComposedLayoutINS4_7SwizzleILi2ELi4ELi3EEENS4_18smem_ptr_flag_bitsILi8EEENSV_INS5_IJNSA_ILi8EEESE_EEENS5_IJSE_SB_EEEEEEEvNS4_8identityES12_S1C_vS1D_EENS_8epilogue10collective18CollectiveEpilogueINS1F_23Sm100TmaWarpSpecializedILi4ELi2ELi32ELb0ELb0EEEJSG_NS5_IJNSV_ISE_SB_EES1K_EEESH_SI_SH_SI_NS1F_6fusion15FusionCallbacksIS1J_NS1M_17LinearCombinationISH_fSH_fLNS_15FloatRoundStyleE2EEESG_S1L_JEEENS4_5SM1004TMEM4LOAD26SM100_TMEM_LOAD_16dp32b32xES12_S1C_NS4_39AutoVectorizingCopyWithAssumedAlignmentILi128EEENS4_14SM90_TMA_STOREES1C_S1X_S1X_EEEvvEEEEvNT_6ParamsE) ;  /* 0xffffff6002b47950 */ /* 0x000fea0003c3ffff */
        .weak           $__internal_2_$__cuda_sm10x_tcgen05_guardrail_trap_unallocated_columns_being_dealloced
        .type           $__internal_2_$__cuda_sm10x_tcgen05_guardrail_trap_unallocated_columns_being_dealloced,@function
        .size           $__internal_2_$__cuda_sm10x_tcgen05_guardrail_trap_unallocated_columns_being_dealloced,(.L_x_176 - $__internal_2_$__cuda_sm10x_tcgen05_guardrail_trap_unallocated_columns_being_dealloced)
$__internal_2_$__cuda_sm10x_tcgen05_guardrail_trap_unallocated_columns_being_dealloced:
[----:B------:R-:W-:Y:S05]  /*9d30*/  BPT.TRAP 0x1 ;  /* 0x000000040000795c */ /* 0x000fea0000300000 */
[----:B------:R-:W-:-:S04]  /*9d40*/  HFMA2 R3, -RZ, RZ, 0, 0 ;  /* 0x00000000ff037431 */ /* 0x000fc800000001ff */
[----:B------:R-:W-:Y:S05]  /*9d50*/  RET.REL.NODEC R2 `(_ZN7cutlass13device_kernelINS_4gemm6kernel13GemmUniversalIN4cute5tupleIJiiiiEEENS1_10collective13CollectiveMmaINS1_35MainloopSm100TmaUmmaWarpSpecializedILi6ELi2ELi4ENS5_IJNS4_1CILi1EEESB_SB_EEEEENS5_IJNSA_ILi64EEENSA_ILi256EEESE_EEENS_12float_e4m3_tENS5_IJlSB_lEEESH_SI_NS4_8TiledMMAINS4_8MMA_AtomIJNS4_10MMA_TraitsINS4_19SM100_MMA_F8F6F4_SSEJSH_SH_fSE_SF_NS4_17integral_constantINS4_4UMMA5MajorELSP_0EEESQ_NSN_INSO_7ScaleInELSR_0EEESS_EEEEEENS4_6LayoutISC_NS5_IJNSA_ILi0EEESW_SW_EEEEENS5_IJNS4_10UnderscoreESZ_SZ_EEEEENS4_13SM90_TMA_LOADENS4_14ComposedLayoutINS4_7SwizzleILi2ELi4ELi3EEENS4_18smem_ptr_flag_bitsILi8EEENSV_INS5_IJNSA_ILi8EEESE_EEENS5_IJSE_SB_EEEEEEEvNS4_8identityES12_S1C_vS1D_EENS_8epilogue10collective18CollectiveEpilogueINS1F_23Sm100TmaWarpSpecializedILi4ELi2ELi32ELb0ELb0EEEJSG_NS5_IJNSV_ISE_SB_EES1K_EEESH_SI_SH_SI_NS1F_6fusion15FusionCallbacksIS1J_NS1M_17LinearCombinationISH_fSH_fLNS_15FloatRoundStyleE2EEESG_S1L_JEEENS4_5SM1004TMEM4LOAD26SM100_TMEM_LOAD_16dp32b32xES12_S1C_NS4_39AutoVectorizingCopyWithAssumedAlignmentILi128EEENS4_14SM90_TMA_STOREES1C_S1X_S1X_EEEvvEEEEvNT_6ParamsE) ;  /* 0xffffff6002a87950 */ /* 0x000fea0003c3ffff */
.L_x_175:
[----:B------:R-:W-:-:S00]  /*9d60*/  BRA `(.L_x_175) ;  /* 0xfffffffc00fc7947 */ /* 0x000fc0000383ffff */
[----:B------:R-:W-:-:S00]  /*9d70*/  NOP ;  /* 0x0000000000007918 */ /* 0x000fc00000000000 */
        /* <DEDUP_REMOVED lines=8> */
.L_x_176:


//--------------------- .nv.global.init           --------------------------
	.section	.nv.global.init,"aw",@progbits
.nv.global.init:
	.type		$str$27,@object
	.size		$str$27,($str$28 - $str$27)
$str$27:
        /*0000*/ 	.byte	0x28, 0x61, 0x64, 0x64, 0x72, 0x65, 0x73, 0x73, 0x20, 0x26, 0x20, 0x6d, 0x61, 0x73, 0x6b, 0x29
        /*0010*/ 	.byte	0x20, 0x3d, 0x3d, 0x20, 0x30, 0x00
	.type		$str$28,@object
	.size		$str$28,($str$26 - $str$28)
$str$28:
        /*0016*/ 	.byte	0x2f, 0x74, 0x6d, 0x70, 0x2f, 0x63, 0x75, 0x74, 0x6c, 0x61, 0x73, 0x73, 0x5f, 0x73, 0x77, 0x65
        /*0026*/ 	.byte	0x65, 0x70, 0x5f, 0x73, 0x72, 0x63, 0x2f, 0x69, 0x6e, 0x63, 0x6c, 0x75, 0x64, 0x65, 0x2f, 0x63
        /*0036*/ 	.byte	0x75, 0x74, 0x65, 0x2f, 0x70, 0x6f, 0x69, 0x6e, 0x74, 0x65, 0x72, 0x5f, 0x66, 0x6c, 0x61, 0x67
        /*0046*/ 	.byte	0x67, 0x65, 0x64, 0x2e, 0x68, 0x70, 0x70, 0x00
	.type		$str$26,@object
	.size		$str$26,($str$25 - $str$26)
$str$26:
        /*004e*/ 	.byte	0x2f, 0x74, 0x6d, 0x70, 0x2f, 0x63, 0x75, 0x74, 0x6c, 0x61, 0x73, 0x73, 0x5f, 0x73, 0x77, 0x65
        /*005e*/ 	.byte	0x65, 0x70, 0x5f, 0x73, 0x72, 0x63, 0x2f, 0x69, 0x6e, 0x63, 0x6c, 0x75, 0x64, 0x65, 0x2f, 0x63
        /*006e*/ 	.byte	0x75, 0x74, 0x65, 0x2f, 0x61, 0x74, 0x6f, 0x6d, 0x2f, 0x63, 0x6f, 0x70, 0x79, 0x5f, 0x74, 0x72
        /*007e*/ 	.byte	0x61, 0x69, 0x74, 0x73, 0x5f, 0x73, 0x6d, 0x31, 0x30, 0x30, 0x2e, 0x68, 0x70, 0x70, 0x00
	.type		$str$25,@object
	.size		$str$25,(__unnamed_1 - $str$25)
$str$25:
        /*008d*/ 	.byte	0x28, 0x28, 0x75, 0x69, 0x6e, 0x74, 0x33, 0x32, 0x5f, 0x74, 0x28, 0x74, 0x68, 0x72, 0x65, 0x61
        /*009d*/ 	.byte	0x64, 0x49, 0x64, 0x78, 0x2e, 0x78, 0x29, 0x20, 0x2f, 0x20, 0x33, 0x32, 0x29, 0x20, 0x25, 0x20
        /*00ad*/ 	.byte	0x34, 0x29, 0x20, 0x3d, 0x3d, 0x20, 0x28, 0x28, 0x28, 0x74, 0x6d, 0x65, 0x6d, 0x5f, 0x61, 0x64
        /*00bd*/ 	.byte	0x64, 0x72, 0x20, 0x3e, 0x3e, 0x20, 0x31, 0x36, 0x29, 0x20, 0x2f, 0x20, 0x33, 0x32, 0x29, 0x20
        /*00cd*/ 	.byte	0x25, 0x20, 0x34, 0x29, 0x00
	.type		__unnamed_1,@object
	.size		__unnamed_1,(__unnamed_2 - __unnamed_1)
__unnamed_1:
        /*00d2*/ 	.byte	0x61, 0x75, 0x74, 0x6f, 0x20, 0x63, 0x75, 0x74, 0x65, 0x3a, 0x3a, 0x61, 0x73, 0x5f, 0x70, 0x6f
        /* <DEDUP_REMOVED lines=24> */
        /*0262*/ 	.byte	0x3c, 0x34, 0x30, 0x39, 0x36, 0x3e, 0x3e, 0x3e, 0x3e, 0x5d, 0x00
	.type		__unnamed_2,@object
	.size		__unnamed_2,(__unnamed_3 - __unnamed_2)
__unnamed_2:
        /* <DEDUP_REMOVED lines=26> */
	.type		__unnamed_3,@object
	.size		__unnamed_3,(.L_3 - __unnamed_3)
__unnamed_3:
        /* <DEDUP_REMOVED lines=40> */
        /*0688*/ 	.byte	0x74, 0x65, 0x3a, 0x3a, 0x43, 0x3c, 0x30, 0x3e, 0x3e, 0x3e, 0x3e, 0x5d, 0x00
.L_3:


//--------------------- .nv.shared._ZN7cutlass13device_kernelINS_4gemm6kernel13GemmUniversalIN4cute5tupleIJiiiiEEENS1_10collective13CollectiveMmaINS1_35MainloopSm100TmaUmmaWarpSpecializedILi6ELi2ELi4ENS5_IJNS4_1CILi1EEESB_SB_EEEEENS5_IJNSA_ILi64EEENSA_ILi256EEESE_EEENS_12float_e4m3_tENS5_IJlSB_lEEESH_SI_NS4_8TiledMMAINS4_8MMA_AtomIJNS4_10MMA_TraitsINS4_19SM100_MMA_F8F6F4_SSEJSH_SH_fSE_SF_NS4_17integral_constantINS4_4UMMA5MajorELSP_0EEESQ_NSN_INSO_7ScaleInELSR_0EEESS_EEEEEENS4_6LayoutISC_NS5_IJNSA_ILi0EEESW_SW_EEEEENS5_IJNS4_10UnderscoreESZ_SZ_EEEEENS4_13SM90_TMA_LOADENS4_14ComposedLayoutINS4_7SwizzleILi2ELi4ELi3EEENS4_18smem_ptr_flag_bitsILi8EEENSV_INS5_IJNSA_ILi8EEESE_EEENS5_IJSE_SB_EEEEEEEvNS4_8identityES12_S1C_vS1D_EENS_8epilogue10collective18CollectiveEpilogueINS1F_23Sm100TmaWarpSpecializedILi4ELi2ELi32ELb0ELb0EEEJSG_NS5_IJNSV_ISE_SB_EES1K_EEESH_SI_SH_SI_NS1F_6fusion15FusionCallbacksIS1J_NS1M_17LinearCombinationISH_fSH_fLNS_15FloatRoundStyleE2EEESG_S1L_JEEENS4_5SM1004TMEM4LOAD26SM100_TMEM_LOAD_16dp32b32xES12_S1C_NS4_39AutoVectorizingCopyWithAssumedAlignmentILi128EEENS4_14SM90_TMA_STOREES1C_S1X_S1X_EEEvvEEEEvNT_6ParamsE --------------------------
	.section	.nv.shared._ZN7cutlass13device_kernelINS_4gemm6kernel13GemmUniversalIN4cute5tupleIJiiiiEEENS1_10collective13CollectiveMmaINS1_35MainloopSm100TmaUmmaWarpSpecializedILi6ELi2ELi4ENS5_IJNS4_1CILi1EEESB_SB_EEEEENS5_IJNSA_ILi64EEENSA_ILi256EEESE_EEENS_12float_e4m3_tENS5_IJlSB_lEEESH_SI_NS4_8TiledMMAINS4_8MMA_AtomIJNS4_10MMA_TraitsINS4_19SM100_MMA_F8F6F4_SSEJSH_SH_fSE_SF_NS4_17integral_constantINS4_4UMMA5MajorELSP_0EEESQ_NSN_INSO_7ScaleInELSR_0EEESS_EEEEEENS4_6LayoutISC_NS5_IJNSA_ILi0EEESW_SW_EEEEENS5_IJNS4_10UnderscoreESZ_SZ_EEEEENS4_13SM90_TMA_LOADENS4_14ComposedLayoutINS4_7SwizzleILi2ELi4ELi3EEENS4_18smem_ptr_flag_bitsILi8EEENSV_INS5_IJNSA_ILi8EEESE_EEENS5_IJSE_SB_EEEEEEEvNS4_8identityES12_S1C_vS1D_EENS_8epilogue10collective18CollectiveEpilogueINS1F_23Sm100TmaWarpSpecializedILi4ELi2ELi32ELb0ELb0EEEJSG_NS5_IJNSV_ISE_SB_EES1K_EEESH_SI_SH_SI_NS1F_6fusion15FusionCallbacksIS1J_NS1M_17LinearCombinationISH_fSH_fLNS_15FloatRoundStyleE2EEESG_S1L_JEEENS4_5SM1004TMEM4LOAD26SM100_TMEM_LOAD_16dp32b32xES12_S1C_NS4_39AutoVectorizingCopyWithAssumedAlignmentILi128EEENS4_14SM90_TMA_STOREES1C_S1X_S1X_EEEvvEEEEvNT_6ParamsE,"aw",@nobits
	.sectionflags	@""
	.align	16
	.zero		1024


//--------------------- .nv.shared.reserved.0     --------------------------
	.section	.nv.shared.reserved.0,"aw",@nobits
	.weak		__nv_reservedSMEM_offset_0_alias
	.size		__nv_reservedSMEM_offset_0_alias, 0, 64
	.other		__nv_reservedSMEM_offset_0_alias,@"STO_CUDA_RESERVED_SHARED STV_DEFAULT"
__nv_reservedSMEM_offset_0_alias:
	.zero		0
.nv.shared.reserved.0:
	.zero		64
	.weak		__nv_reservedSMEM_tcgen05_partition
	.type		__nv_reservedSMEM_tcgen05_partition,@object
	.size		__nv_reservedSMEM_tcgen05_partition,(.L_0 - __nv_reservedSMEM_tcgen05_partition)
__nv_reservedSMEM_tcgen05_partition:
	.zero		32
.L_0:


//--------------------- .nv.global                --------------------------
	.section	.nv.global,"aw",@nobits
.nv.global:
	.type		_ZN40_INTERNAL_72061427_4_k_cu_2d24e2a1_288114cute1_E,@object
	.size		_ZN40_INTERNAL_72061427_4_k_cu_2d24e2a1_288114cute1_E,(_ZN40_INTERNAL_72061427_4_k_cu_2d24e2a1_288114cuda3std3__45__cpo6cbeginE - _ZN40_INTERNAL_72061427_4_k_cu_2d24e2a1_288114cute1_E)
_ZN40_INTERNAL_72061427_4_k_cu_2d24e2a1_288114cute1_E:
	.zero		1
	.type		_ZN40_INTERNAL_72061427_4_k_cu_2d24e2a1_288114cuda3std3__45__cpo6cbeginE,@object
	.size		_ZN40_INTERNAL_72061427_4_k_cu_2d24e2a1_288114cuda3std3__45__cpo6cbeginE,(_ZN40_INTERNAL_72061427_4_k_cu_2d24e2a1_288114cuda3std3__48in_placeE - _ZN40_INTERNAL_72061427_4_k_cu_2d24e2a1_288114cuda3std3__45__cpo6cbeginE)
_ZN40_INTERNAL_72061427_4_k_cu_2d24e2a1_288114cuda3std3__45__cpo6cbeginE:
	.zero		1
	.type		_ZN40_INTERNAL_72061427_4_k_cu_2d24e2a1_288114cuda3std3__48in_placeE,@object
	.size		_ZN40_INTERNAL_72061427_4_k_cu_2d24e2a1_288114cuda3std3__48in_placeE,(_ZN40_INTERNAL_72061427_4_k_cu_2d24e2a1_288114cuda3std6ranges3__45__cpo9iter_moveE - _ZN40_INTERNAL_72061427_4_k_cu_2d24e2a1_288114cuda3std3__48in_placeE)
_ZN40_INTERNAL_72061427_4_k_cu_2d24e2a1_288114cuda3std3__48in_placeE:
	.zero		1
	.type		_ZN40_INTERNAL_72061427_4_k_cu_2d24e2a1_288114cuda3std6ranges3__45__cpo9iter_moveE,@object
	.size		_ZN40_INTERNAL_72061427_4_k_cu_2d24e2a1_288114cuda3std6ranges3__45__cpo9iter_moveE,(_ZN40_INTERNAL_72061427_4_k_cu_2d24e2a1_288114cuda3std3__45__cpo5beginE - _ZN40_INTERNAL_72061427_4_k_cu_2d24e2a1_288114cuda3std6ranges3__45__cpo9iter_moveE)
_ZN40_INTERNAL_72061427_4_k_cu_2d24e2a1_288114cuda3std6ranges3__45__cpo9iter_moveE:
	.zero		1
	.type		_ZN40_INTERNAL_72061427_4_k_cu_2d24e2a1_288114cuda3std3__45__cpo5beginE,@object
	.size		_ZN40_INTERNAL_72061427_4_k_cu_2d24e2a1_288114cuda3std3__45__cpo5beginE,(_ZN40_INTERNAL_72061427_4_k_cu_2d24e2a1_288114cuda3std3__442_GLOBAL__N__72061427_4_k_cu_2d24e2a1_288116ignoreE - _ZN40_INTERNAL_72061427_4_k_cu_2d24e2a1_288114cuda3std3__45__cpo5beginE)
_ZN40_INTERNAL_72061427_4_k_cu_2d24e2a1_288114cuda3std3__45__cpo5beginE:
	.zero		1
	.type		_ZN40_INTERNAL_72061427_4_k_cu_2d24e2a1_288114cuda3std3__442_GLOBAL__N__72061427_4_k_cu_2d24e2a1_288116ignoreE,@object
	.size		_ZN40_INTERNAL_72061427_4_k_cu_2d24e2a1_288114cuda3std3__442_GLOBAL__N__72061427_4_k_cu_2d24e2a1_288116ignoreE,(_ZN40_INTERNAL_72061427_4_k_cu_2d24e2a1_288114cute7productE - _ZN40_INTERNAL_72061427_4_k_cu_2d24e2a1_288114cuda3std3__442_GLOBAL__N__72061427_4_k_cu_2d24e2a1_288116ignoreE)
_ZN40_INTERNAL_72061427_4_k_cu_2d24e2a1_288114cuda3std3__442_GLOBAL__N__72061427_4_k_cu_2d24e2a1_288116ignoreE:
	.zero		1
	.type		_ZN40_INTERNAL_72061427_4_k_cu_2d24e2a1_288114cute7productE,@object
	.size		_ZN40_INTERNAL_72061427_4_k_cu_2d24e2a1_288114cute7productE,(_ZN40_INTERNAL_72061427_4_k_cu_2d24e2a1_288114cuda3std3__45__cpo3endE - _ZN40_INTERNAL_72061427_4_k_cu_2d24e2a1_288114cute7productE)
_ZN40_INTERNAL_72061427_4_k_cu_2d24e2a1_288114cute7productE:
	.zero		1
	.type		_ZN40_INTERNAL_72061427_4_k_cu_2d24e2a1_288114cuda3std3__45__cpo3endE,@object
	.size		_ZN40_INTERNAL_72061427_4_k_cu_2d24e2a1_288114cuda3std3__45__cpo3endE,(_ZN40_INTERNAL_72061427_4_k_cu_2d24e2a1_288114cuda3std3__419piecewise_constructE - _ZN40_INTERNAL_72061427_4_k_cu_2d24e2a1_288114cuda3std3__45__cpo3endE)
_ZN40_INTERNAL_72061427_4_k_cu_2d24e2a1_288114cuda3std3__45__cpo3endE:
	.zero		1
	.type		_ZN40_INTERNAL_72061427_4_k_cu_2d24e2a1_288114cuda3std3__419piecewise_constructE,@object
	.size		_ZN40_INTERNAL_72061427_4_k_cu_2d24e2a1_288114cuda3std3__419piecewise_constructE,(_ZN40_INTERNAL_72061427_4_k_cu_2d24e2a1_288114cuda3std3__45__cpo4cendE - _ZN40_INTERNAL_72061427_4_k_cu_2d24e2a1_288114cuda3std3__419piecewise_constructE)
_ZN40_INTERNAL_72061427_4_k_cu_2d24e2a1_288114cuda3std3__419piecewise_constructE:
	.zero		1
	.type		_ZN40_INTERNAL_72061427_4_k_cu_2d24e2a1_288114cuda3std3__45__cpo4cendE,@object
	.size		_ZN40_INTERNAL_72061427_4_k_cu_2d24e2a1_288114cuda3std3__45__cpo4cendE,(_ZN40_INTERNAL_72061427_4_k_cu_2d24e2a1_288114cuda3std6ranges3__45__cpo4swapE - _ZN40_INTERNAL_72061427_4_k_cu_2d24e2a1_288114cuda3std3__45__cpo4cendE)
_ZN40_INTERNAL_72061427_4_k_cu_2d24e2a1_288114cuda3std3__45__cpo4cendE:
	.zero		1
	.type		_ZN40_INTERNAL_72061427_4_k_cu_2d24e2a1_288114cuda3std6ranges3__45__cpo4swapE,@object
	.size		_ZN40_INTERNAL_72061427_4_k_cu_2d24e2a1_288114cuda3std6ranges3__45__cpo4swapE,(.L_11 - _ZN40_INTERNAL_72061427_4_k_cu_2d24e2a1_288114cuda3std6ranges3__45__cpo4swapE)
_ZN40_INTERNAL_72061427_4_k_cu_2d24e2a1_288114cuda3std6ranges3__45__cpo4swapE:
	.zero		1
.L_11:


//--------------------- .nv.constant0._ZN7cutlass13device_kernelINS_4gemm6kernel13GemmUniversalIN4cute5tupleIJiiiiEEENS1_10collective13CollectiveMmaINS1_35MainloopSm100TmaUmmaWarpSpecializedILi6ELi2ELi4ENS5_IJNS4_1CILi1EEESB_SB_EEEEENS5_IJNSA_ILi64EEENSA_ILi256EEESE_EEENS_12float_e4m3_tENS5_IJlSB_lEEESH_SI_NS4_8TiledMMAINS4_8MMA_AtomIJNS4_10MMA_TraitsINS4_19SM100_MMA_F8F6F4_SSEJSH_SH_fSE_SF_NS4_17integral_constantINS4_4UMMA5MajorELSP_0EEESQ_NSN_INSO_7ScaleInELSR_0EEESS_EEEEEENS4_6LayoutISC_NS5_IJNSA_ILi0EEESW_SW_EEEEENS5_IJNS4_10UnderscoreESZ_SZ_EEEEENS4_13SM90_TMA_LOADENS4_14ComposedLayoutINS4_7SwizzleILi2ELi4ELi3EEENS4_18smem_ptr_flag_bitsILi8EEENSV_INS5_IJNSA_ILi8EEESE_EEENS5_IJSE_SB_EEEEEEEvNS4_8identityES12_S1C_vS1D_EENS_8epilogue10collective18CollectiveEpilogueINS1F_23Sm100TmaWarpSpecializedILi4ELi2ELi32ELb0ELb0EEEJSG_NS5_IJNSV_ISE_SB_EES1K_EEESH_SI_SH_SI_NS1F_6fusion15FusionCallbacksIS1J_NS1M_17LinearCombinationISH_fSH_fLNS_15FloatRoundStyleE2EEESG_S1L_JEEENS4_5SM1004TMEM4LOAD26SM100_TMEM_LOAD_16dp32b32xES12_S1C_NS4_39AutoVectorizingCopyWithAssumedAlignmentILi128EEENS4_14SM90_TMA_STOREES1C_S1X_S1X_EEEvvEEEEvNT_6ParamsE --------------------------
	.section	.nv.constant0._ZN7cutlass13device_kernelINS_4gemm6kernel13GemmUniversalIN4cute5tupleIJiiiiEEENS1_10collective13CollectiveMmaINS1_35MainloopSm100TmaUmmaWarpSpecializedILi6ELi2ELi4ENS5_IJNS4_1CILi1EEESB_SB_EEEEENS5_IJNSA_ILi64EEENSA_ILi256EEESE_EEENS_12float_e4m3_tENS5_IJlSB_lEEESH_SI_NS4_8TiledMMAINS4_8MMA_AtomIJNS4_10MMA_TraitsINS4_19SM100_MMA_F8F6F4_SSEJSH_SH_fSE_SF_NS4_17integral_constantINS4_4UMMA5MajorELSP_0EEESQ_NSN_INSO_7ScaleInELSR_0EEESS_EEEEEENS4_6LayoutISC_NS5_IJNSA_ILi0EEESW_SW_EEEEENS5_IJNS4_10UnderscoreESZ_SZ_EEEEENS4_13SM90_TMA_LOADENS4_14ComposedLayoutINS4_7SwizzleILi2ELi4ELi3EEENS4_18smem_ptr_flag_bitsILi8EEENSV_INS5_IJNSA_ILi8EEESE_EEENS5_IJSE_SB_EEEEEEEvNS4_8identityES12_S1C_vS1D_EENS_8epilogue10collective18CollectiveEpilogueINS1F_23Sm100TmaWarpSpecializedILi4ELi2ELi32ELb0ELb0EEEJSG_NS5_IJNSV_ISE_SB_EES1K_EEESH_SI_SH_SI_NS1F_6fusion15FusionCallbacksIS1J_NS1M_17LinearCombinationISH_fSH_fLNS_15FloatRoundStyleE2EEESG_S1L_JEEENS4_5SM1004TMEM4LOAD26SM100_TMEM_LOAD_16dp32b32xES12_S1C_NS4_39AutoVectorizingCopyWithAssumedAlignmentILi128EEENS4_14SM90_TMA_STOREES1C_S1X_S1X_EEEvvEEEEvNT_6ParamsE,"a",@progbits
	.sectionflags	@""
	.align	4
.nv.constant0._ZN7cutlass13device_kernelINS_4gemm6kernel13GemmUniversalIN4cute5tupleIJiiiiEEENS1_10collective13CollectiveMmaINS1_35MainloopSm100TmaUmmaWarpSpecializedILi6ELi2ELi4ENS5_IJNS4_1CILi1EEESB_SB_EEEEENS5_IJNSA_ILi64EEENSA_ILi256EEESE_EEENS_12float_e4m3_tENS5_IJlSB_lEEESH_SI_NS4_8TiledMMAINS4_8MMA_AtomIJNS4_10MMA_TraitsINS4_19SM100_MMA_F8F6F4_SSEJSH_SH_fSE_SF_NS4_17integral_constantINS4_4UMMA5MajorELSP_0EEESQ_NSN_INSO_7ScaleInELSR_0EEESS_EEEEEENS4_6LayoutISC_NS5_IJNSA_ILi0EEESW_SW_EEEEENS5_IJNS4_10UnderscoreESZ_SZ_EEEEENS4_13SM90_TMA_LOADENS4_14ComposedLayoutINS4_7SwizzleILi2ELi4ELi3EEENS4_18smem_ptr_flag_bitsILi8EEENSV_INS5_IJNSA_ILi8EEESE_EEENS5_IJSE_SB_EEEEEEEvNS4_8identityES12_S1C_vS1D_EENS_8epilogue10collective18CollectiveEpilogueINS1F_23Sm100TmaWarpSpecializedILi4ELi2ELi32ELb0ELb0EEEJSG_NS5_IJNSV_ISE_SB_EES1K_EEESH_SI_SH_SI_NS1F_6fusion15FusionCallbacksIS1J_NS1M_17LinearCombinationISH_fSH_fLNS_15FloatRoundStyleE2EEESG_S1L_JEEENS4_5SM1004TMEM4LOAD26SM100_TMEM_LOAD_16dp32b32xES12_S1C_NS4_39AutoVectorizingCopyWithAssumedAlignmentILi128EEENS4_14SM90_TMA_STOREES1C_S1X_S1X_EEEvvEEEEvNT_6ParamsE:
	.zero		2944


//--------------------- SYMBOLS --------------------------

	.type		.nv.reservedSmem.offset0,@object
	.size		.nv.reservedSmem.offset0,0x4
	.type		.nv.reservedSmem.cap,@object
	.size		.nv.reservedSmem.cap,0x4
	.type		__assertfail,@function
